//
// Generated by NVIDIA NVVM Compiler
//
// Compiler Build ID: CL-36424714
// Cuda compilation tools, release 13.0, V13.0.88
// Based on NVVM 20.0.0
//

.version 9.0
.target sm_100
.address_size 64

	// .globl	_Z14softmax_kernelIfEvPT_i
.shared .align 4 .b8 _ZZ14blockReduceSumIfET_S0_E6shared[128];
// _ZZ14softmax_kernelIfEvPT_iE5s_sum has been demoted
// _ZZ21forward_fusion_kernelIfEvPT_S1_S1_S0_iE5s_sum has been demoted

.visible .entry _Z14softmax_kernelIfEvPT_i(
	.param .u64 .ptr .align 1 _Z14softmax_kernelIfEvPT_i_param_0,
	.param .u32 _Z14softmax_kernelIfEvPT_i_param_1
)
{
	.reg .pred 	%p<45>;
	.reg .b32 	%r<97>;
	.reg .b32 	%f<91>;
	.reg .b64 	%rd<9>;
	// demoted variable
	.shared .align 4 .f32 _ZZ14softmax_kernelIfEvPT_iE5s_sum;
	ld.param.u64 	%rd5, [_Z14softmax_kernelIfEvPT_i_param_0];
	ld.param.u32 	%r21, [_Z14softmax_kernelIfEvPT_i_param_1];
	cvta.to.global.u64 	%rd1, %rd5;
	mov.u32 	%r22, %ctaid.x;
	mul.lo.s32 	%r1, %r21, %r22;
	mul.lo.s32 	%r96, %r1, %r21;
	setp.lt.s32 	%p1, %r21, 1;
	@%p1 bra 	$L__BB0_24;
	mov.u32 	%r3, %tid.x;
	and.b32  	%r4, %r3, 31;
	shr.u32 	%r23, %r3, 3;
	mov.u32 	%r24, _ZZ14blockReduceSumIfET_S0_E6shared;
	add.s32 	%r5, %r24, %r23;
	mov.u32 	%r25, %ntid.x;
	shr.u32 	%r6, %r25, 5;
	shl.b32 	%r26, %r3, 2;
	and.b32  	%r27, %r26, 124;
	add.s32 	%r7, %r24, %r27;
	setp.eq.s32 	%p2, %r21, 1;
	@%p2 bra 	$L__BB0_16;
	shl.b32 	%r8, %r21, 1;
	mad.lo.s32 	%r28, %r21, %r1, %r21;
	add.s32 	%r94, %r3, %r28;
	add.s32 	%r93, %r3, %r96;
	and.b32  	%r29, %r21, 2147483646;
	neg.s32 	%r92, %r29;
$L__BB0_3:
	setp.ne.s32 	%p3, %r4, 0;
	mul.wide.u32 	%rd6, %r93, 4;
	add.s64 	%rd2, %rd1, %rd6;
	ld.global.f32 	%f16, [%rd2];
	mul.f32 	%f17, %f16, 0f3FB8AA3B;
	ex2.approx.f32 	%f1, %f17;
	mov.b32 	%r30, %f1;
	shfl.sync.bfly.b32	%r31|%p4, %r30, 16, 31, -1;
	mov.b32 	%f18, %r31;
	add.f32 	%f19, %f1, %f18;
	mov.b32 	%r32, %f19;
	shfl.sync.bfly.b32	%r33|%p5, %r32, 8, 31, -1;
	mov.b32 	%f20, %r33;
	add.f32 	%f21, %f19, %f20;
	mov.b32 	%r34, %f21;
	shfl.sync.bfly.b32	%r35|%p6, %r34, 4, 31, -1;
	mov.b32 	%f22, %r35;
	add.f32 	%f23, %f21, %f22;
	mov.b32 	%r36, %f23;
	shfl.sync.bfly.b32	%r37|%p7, %r36, 2, 31, -1;
	mov.b32 	%f24, %r37;
	add.f32 	%f25, %f23, %f24;
	mov.b32 	%r38, %f25;
	shfl.sync.bfly.b32	%r39|%p8, %r38, 1, 31, -1;
	mov.b32 	%f26, %r39;
	add.f32 	%f2, %f25, %f26;
	@%p3 bra 	$L__BB0_5;
	st.shared.f32 	[%r5], %f2;
$L__BB0_5:
	setp.ge.u32 	%p9, %r3, %r6;
	bar.sync 	0;
	mov.f32 	%f88, 0f00000000;
	@%p9 bra 	$L__BB0_7;
	ld.shared.f32 	%f88, [%r7];
$L__BB0_7:
	setp.ne.s32 	%p10, %r3, 0;
	mov.b32 	%r40, %f88;
	shfl.sync.bfly.b32	%r41|%p11, %r40, 16, 31, -1;
	mov.b32 	%f28, %r41;
	add.f32 	%f29, %f88, %f28;
	mov.b32 	%r42, %f29;
	shfl.sync.bfly.b32	%r43|%p12, %r42, 8, 31, -1;
	mov.b32 	%f30, %r43;
	add.f32 	%f31, %f29, %f30;
	mov.b32 	%r44, %f31;
	shfl.sync.bfly.b32	%r45|%p13, %r44, 4, 31, -1;
	mov.b32 	%f32, %r45;
	add.f32 	%f33, %f31, %f32;
	mov.b32 	%r46, %f33;
	shfl.sync.bfly.b32	%r47|%p14, %r46, 2, 31, -1;
	mov.b32 	%f34, %r47;
	add.f32 	%f35, %f33, %f34;
	mov.b32 	%r48, %f35;
	shfl.sync.bfly.b32	%r49|%p15, %r48, 1, 31, -1;
	mov.b32 	%f36, %r49;
	add.f32 	%f5, %f35, %f36;
	@%p10 bra 	$L__BB0_9;
	add.f32 	%f37, %f5, 0f358637BD;
	st.shared.f32 	[_ZZ14softmax_kernelIfEvPT_iE5s_sum], %f37;
$L__BB0_9:
	setp.ne.s32 	%p16, %r4, 0;
	bar.sync 	0;
	ld.shared.f32 	%f38, [_ZZ14softmax_kernelIfEvPT_iE5s_sum];
	div.rn.f32 	%f39, %f1, %f38;
	st.global.f32 	[%rd2], %f39;
	mul.wide.u32 	%rd7, %r94, 4;
	add.s64 	%rd3, %rd1, %rd7;
	ld.global.f32 	%f40, [%rd3];
	mul.f32 	%f41, %f40, 0f3FB8AA3B;
	ex2.approx.f32 	%f6, %f41;
	mov.b32 	%r50, %f6;
	shfl.sync.bfly.b32	%r51|%p17, %r50, 16, 31, -1;
	mov.b32 	%f42, %r51;
	add.f32 	%f43, %f6, %f42;
	mov.b32 	%r52, %f43;
	shfl.sync.bfly.b32	%r53|%p18, %r52, 8, 31, -1;
	mov.b32 	%f44, %r53;
	add.f32 	%f45, %f43, %f44;
	mov.b32 	%r54, %f45;
	shfl.sync.bfly.b32	%r55|%p19, %r54, 4, 31, -1;
	mov.b32 	%f46, %r55;
	add.f32 	%f47, %f45, %f46;
	mov.b32 	%r56, %f47;
	shfl.sync.bfly.b32	%r57|%p20, %r56, 2, 31, -1;
	mov.b32 	%f48, %r57;
	add.f32 	%f49, %f47, %f48;
	mov.b32 	%r58, %f49;
	shfl.sync.bfly.b32	%r59|%p21, %r58, 1, 31, -1;
	mov.b32 	%f50, %r59;
	add.f32 	%f7, %f49, %f50;
	@%p16 bra 	$L__BB0_11;
	st.shared.f32 	[%r5], %f7;
$L__BB0_11:
	setp.ge.u32 	%p22, %r3, %r6;
	bar.sync 	0;
	mov.f32 	%f89, 0f00000000;
	@%p22 bra 	$L__BB0_13;
	ld.shared.f32 	%f89, [%r7];
$L__BB0_13:
	setp.ne.s32 	%p23, %r3, 0;
	mov.b32 	%r60, %f89;
	shfl.sync.bfly.b32	%r61|%p24, %r60, 16, 31, -1;
	mov.b32 	%f52, %r61;
	add.f32 	%f53, %f89, %f52;
	mov.b32 	%r62, %f53;
	shfl.sync.bfly.b32	%r63|%p25, %r62, 8, 31, -1;
	mov.b32 	%f54, %r63;
	add.f32 	%f55, %f53, %f54;
	mov.b32 	%r64, %f55;
	shfl.sync.bfly.b32	%r65|%p26, %r64, 4, 31, -1;
	mov.b32 	%f56, %r65;
	add.f32 	%f57, %f55, %f56;
	mov.b32 	%r66, %f57;
	shfl.sync.bfly.b32	%r67|%p27, %r66, 2, 31, -1;
	mov.b32 	%f58, %r67;
	add.f32 	%f59, %f57, %f58;
	mov.b32 	%r68, %f59;
	shfl.sync.bfly.b32	%r69|%p28, %r68, 1, 31, -1;
	mov.b32 	%f60, %r69;
	add.f32 	%f10, %f59, %f60;
	@%p23 bra 	$L__BB0_15;
	add.f32 	%f61, %f10, 0f358637BD;
	st.shared.f32 	[_ZZ14softmax_kernelIfEvPT_iE5s_sum], %f61;
$L__BB0_15:
	bar.sync 	0;
	ld.shared.f32 	%f62, [_ZZ14softmax_kernelIfEvPT_iE5s_sum];
	div.rn.f32 	%f63, %f6, %f62;
	st.global.f32 	[%rd3], %f63;
	add.s32 	%r96, %r96, %r8;
	add.s32 	%r94, %r94, %r8;
	add.s32 	%r93, %r93, %r8;
	add.s32 	%r92, %r92, 2;
	setp.ne.s32 	%p29, %r92, 0;
	@%p29 bra 	$L__BB0_3;
$L__BB0_16:
	and.b32  	%r70, %r21, 1;
	setp.eq.b32 	%p30, %r70, 1;
	not.pred 	%p31, %p30;
	@%p31 bra 	$L__BB0_24;
	setp.ne.s32 	%p32, %r4, 0;
	add.s32 	%r71, %r96, %r3;
	mul.wide.u32 	%rd8, %r71, 4;
	add.s64 	%rd4, %rd1, %rd8;
	ld.global.f32 	%f64, [%rd4];
	mul.f32 	%f65, %f64, 0f3FB8AA3B;
	ex2.approx.f32 	%f11, %f65;
	mov.b32 	%r72, %f11;
	shfl.sync.bfly.b32	%r73|%p33, %r72, 16, 31, -1;
	mov.b32 	%f66, %r73;
	add.f32 	%f67, %f11, %f66;
	mov.b32 	%r74, %f67;
	shfl.sync.bfly.b32	%r75|%p34, %r74, 8, 31, -1;
	mov.b32 	%f68, %r75;
	add.f32 	%f69, %f67, %f68;
	mov.b32 	%r76, %f69;
	shfl.sync.bfly.b32	%r77|%p35, %r76, 4, 31, -1;
	mov.b32 	%f70, %r77;
	add.f32 	%f71, %f69, %f70;
	mov.b32 	%r78, %f71;
	shfl.sync.bfly.b32	%r79|%p36, %r78, 2, 31, -1;
	mov.b32 	%f72, %r79;
	add.f32 	%f73, %f71, %f72;
	mov.b32 	%r80, %f73;
	shfl.sync.bfly.b32	%r81|%p37, %r80, 1, 31, -1;
	mov.b32 	%f74, %r81;
	add.f32 	%f12, %f73, %f74;
	@%p32 bra 	$L__BB0_19;
	st.shared.f32 	[%r5], %f12;
$L__BB0_19:
	setp.ge.u32 	%p38, %r3, %r6;
	bar.sync 	0;
	mov.f32 	%f90, 0f00000000;
	@%p38 bra 	$L__BB0_21;
	ld.shared.f32 	%f90, [%r7];
$L__BB0_21:
	setp.ne.s32 	%p39, %r3, 0;
	mov.b32 	%r82, %f90;
	shfl.sync.bfly.b32	%r83|%p40, %r82, 16, 31, -1;
	mov.b32 	%f76, %r83;
	add.f32 	%f77, %f90, %f76;
	mov.b32 	%r84, %f77;
	shfl.sync.bfly.b32	%r85|%p41, %r84, 8, 31, -1;
	mov.b32 	%f78, %r85;
	add.f32 	%f79, %f77, %f78;
	mov.b32 	%r86, %f79;
	shfl.sync.bfly.b32	%r87|%p42, %r86, 4, 31, -1;
	mov.b32 	%f80, %r87;
	add.f32 	%f81, %f79, %f80;
	mov.b32 	%r88, %f81;
	shfl.sync.bfly.b32	%r89|%p43, %r88, 2, 31, -1;
	mov.b32 	%f82, %r89;
	add.f32 	%f83, %f81, %f82;
	mov.b32 	%r90, %f83;
	shfl.sync.bfly.b32	%r91|%p44, %r90, 1, 31, -1;
	mov.b32 	%f84, %r91;
	add.f32 	%f15, %f83, %f84;
	@%p39 bra 	$L__BB0_23;
	add.f32 	%f85, %f15, 0f358637BD;
	st.shared.f32 	[_ZZ14softmax_kernelIfEvPT_iE5s_sum], %f85;
$L__BB0_23:
	bar.sync 	0;
	ld.shared.f32 	%f86, [_ZZ14softmax_kernelIfEvPT_iE5s_sum];
	div.rn.f32 	%f87, %f11, %f86;
	st.global.f32 	[%rd4], %f87;
$L__BB0_24:
	ret;

}
	// .globl	_Z18dropout_mul_kernelIfEvPT_S1_S1_S0_
.visible .entry _Z18dropout_mul_kernelIfEvPT_S1_S1_S0_(
	.param .u64 .ptr .align 1 _Z18dropout_mul_kernelIfEvPT_S1_S1_S0__param_0,
	.param .u64 .ptr .align 1 _Z18dropout_mul_kernelIfEvPT_S1_S1_S0__param_1,
	.param .u64 .ptr .align 1 _Z18dropout_mul_kernelIfEvPT_S1_S1_S0__param_2,
	.param .f32 _Z18dropout_mul_kernelIfEvPT_S1_S1_S0__param_3
)
{
	.reg .b32 	%r<5>;
	.reg .b32 	%f<6>;
	.reg .b64 	%rd<11>;

	ld.param.u64 	%rd1, [_Z18dropout_mul_kernelIfEvPT_S1_S1_S0__param_0];
	ld.param.u64 	%rd2, [_Z18dropout_mul_kernelIfEvPT_S1_S1_S0__param_1];
	ld.param.u64 	%rd3, [_Z18dropout_mul_kernelIfEvPT_S1_S1_S0__param_2];
	ld.param.f32 	%f1, [_Z18dropout_mul_kernelIfEvPT_S1_S1_S0__param_3];
	cvta.to.global.u64 	%rd4, %rd1;
	cvta.to.global.u64 	%rd5, %rd3;
	cvta.to.global.u64 	%rd6, %rd2;
	mov.u32 	%r1, %ctaid.x;
	mov.u32 	%r2, %ntid.x;
	mov.u32 	%r3, %tid.x;
	mad.lo.s32 	%r4, %r1, %r2, %r3;
	mul.wide.s32 	%rd7, %r4, 4;
	add.s64 	%rd8, %rd6, %rd7;
	ld.global.f32 	%f2, [%rd8];
	add.s64 	%rd9, %rd5, %rd7;
	ld.global.f32 	%f3, [%rd9];
	mul.f32 	%f4, %f2, %f3;
	mul.f32 	%f5, %f1, %f4;
	add.s64 	%rd10, %rd4, %rd7;
	st.global.f32 	[%rd10], %f5;
	ret;

}
	// .globl	_Z27gradient_dropout_mul_kernelIfEvPT_S1_S0_
.visible .entry _Z27gradient_dropout_mul_kernelIfEvPT_S1_S0_(
	.param .u64 .ptr .align 1 _Z27gradient_dropout_mul_kernelIfEvPT_S1_S0__param_0,
	.param .u64 .ptr .align 1 _Z27gradient_dropout_mul_kernelIfEvPT_S1_S0__param_1,
	.param .f32 _Z27gradient_dropout_mul_kernelIfEvPT_S1_S0__param_2
)
{
	.reg .b32 	%r<5>;
	.reg .b32 	%f<6>;
	.reg .b64 	%rd<8>;

	ld.param.u64 	%rd1, [_Z27gradient_dropout_mul_kernelIfEvPT_S1_S0__param_0];
	ld.param.u64 	%rd2, [_Z27gradient_dropout_mul_kernelIfEvPT_S1_S0__param_1];
	ld.param.f32 	%f1, [_Z27gradient_dropout_mul_kernelIfEvPT_S1_S0__param_2];
	cvta.to.global.u64 	%rd3, %rd2;
	cvta.to.global.u64 	%rd4, %rd1;
	mov.u32 	%r1, %ctaid.x;
	mov.u32 	%r2, %ntid.x;
	mov.u32 	%r3, %tid.x;
	mad.lo.s32 	%r4, %r1, %r2, %r3;
	mul.wide.s32 	%rd5, %r4, 4;
	add.s64 	%rd6, %rd4, %rd5;
	ld.global.f32 	%f2, [%rd6];
	add.s64 	%rd7, %rd3, %rd5;
	ld.global.f32 	%f3, [%rd7];
	mul.f32 	%f4, %f2, %f3;
	mul.f32 	%f5, %f1, %f4;
	st.global.f32 	[%rd6], %f5;
	ret;

}
	// .globl	_Z23gradient_softmax_kernelIfEvPT_S1_S1_S0_i
.visible .entry _Z23gradient_softmax_kernelIfEvPT_S1_S1_S0_i(
	.param .u64 .ptr .align 1 _Z23gradient_softmax_kernelIfEvPT_S1_S1_S0_i_param_0,
	.param .u64 .ptr .align 1 _Z23gradient_softmax_kernelIfEvPT_S1_S1_S0_i_param_1,
	.param .u64 .ptr .align 1 _Z23gradient_softmax_kernelIfEvPT_S1_S1_S0_i_param_2,
	.param .f32 _Z23gradient_softmax_kernelIfEvPT_S1_S1_S0_i_param_3,
	.param .u32 _Z23gradient_softmax_kernelIfEvPT_S1_S1_S0_i_param_4
)
{
	.reg .pred 	%p<42>;
	.reg .b32 	%r<97>;
	.reg .b32 	%f<94>;
	.reg .b64 	%rd<14>;

	ld.param.u64 	%rd9, [_Z23gradient_softmax_kernelIfEvPT_S1_S1_S0_i_param_0];
	ld.param.u64 	%rd10, [_Z23gradient_softmax_kernelIfEvPT_S1_S1_S0_i_param_1];
	ld.param.u32 	%r21, [_Z23gradient_softmax_kernelIfEvPT_S1_S1_S0_i_param_4];
	cvta.to.global.u64 	%rd1, %rd10;
	cvta.to.global.u64 	%rd2, %rd9;
	mov.u32 	%r22, %ctaid.x;
	mul.lo.s32 	%r1, %r21, %r22;
	mul.lo.s32 	%r96, %r1, %r21;
	setp.lt.s32 	%p1, %r21, 1;
	@%p1 bra 	$L__BB3_18;
	mov.u32 	%r3, %tid.x;
	and.b32  	%r4, %r3, 31;
	shr.u32 	%r23, %r3, 3;
	mov.u32 	%r24, _ZZ14blockReduceSumIfET_S0_E6shared;
	add.s32 	%r5, %r24, %r23;
	mov.u32 	%r25, %ntid.x;
	shr.u32 	%r6, %r25, 5;
	shl.b32 	%r26, %r3, 2;
	and.b32  	%r27, %r26, 124;
	add.s32 	%r7, %r24, %r27;
	setp.eq.s32 	%p2, %r21, 1;
	@%p2 bra 	$L__BB3_12;
	shl.b32 	%r8, %r21, 1;
	mad.lo.s32 	%r28, %r21, %r1, %r21;
	add.s32 	%r94, %r3, %r28;
	add.s32 	%r93, %r3, %r96;
	and.b32  	%r29, %r21, 2147483646;
	neg.s32 	%r92, %r29;
$L__BB3_3:
	setp.ne.s32 	%p3, %r4, 0;
	mul.wide.u32 	%rd11, %r93, 4;
	add.s64 	%rd3, %rd2, %rd11;
	ld.global.f32 	%f10, [%rd3];
	add.s64 	%rd4, %rd1, %rd11;
	ld.global.f32 	%f11, [%rd4];
	mul.f32 	%f12, %f10, %f11;
	mov.b32 	%r30, %f12;
	shfl.sync.bfly.b32	%r31|%p4, %r30, 16, 31, -1;
	mov.b32 	%f13, %r31;
	add.f32 	%f14, %f12, %f13;
	mov.b32 	%r32, %f14;
	shfl.sync.bfly.b32	%r33|%p5, %r32, 8, 31, -1;
	mov.b32 	%f15, %r33;
	add.f32 	%f16, %f14, %f15;
	mov.b32 	%r34, %f16;
	shfl.sync.bfly.b32	%r35|%p6, %r34, 4, 31, -1;
	mov.b32 	%f17, %r35;
	add.f32 	%f18, %f16, %f17;
	mov.b32 	%r36, %f18;
	shfl.sync.bfly.b32	%r37|%p7, %r36, 2, 31, -1;
	mov.b32 	%f19, %r37;
	add.f32 	%f20, %f18, %f19;
	mov.b32 	%r38, %f20;
	shfl.sync.bfly.b32	%r39|%p8, %r38, 1, 31, -1;
	mov.b32 	%f21, %r39;
	add.f32 	%f1, %f20, %f21;
	@%p3 bra 	$L__BB3_5;
	st.shared.f32 	[%r5], %f1;
$L__BB3_5:
	setp.ge.u32 	%p9, %r3, %r6;
	bar.sync 	0;
	mov.f32 	%f91, 0f00000000;
	@%p9 bra 	$L__BB3_7;
	ld.shared.f32 	%f91, [%r7];
$L__BB3_7:
	setp.ne.s32 	%p10, %r4, 0;
	mov.b32 	%r40, %f91;
	shfl.sync.bfly.b32	%r41|%p11, %r40, 16, 31, -1;
	mov.b32 	%f23, %r41;
	add.f32 	%f24, %f91, %f23;
	mov.b32 	%r42, %f24;
	shfl.sync.bfly.b32	%r43|%p12, %r42, 8, 31, -1;
	mov.b32 	%f25, %r43;
	add.f32 	%f26, %f24, %f25;
	mov.b32 	%r44, %f26;
	shfl.sync.bfly.b32	%r45|%p13, %r44, 4, 31, -1;
	mov.b32 	%f27, %r45;
	add.f32 	%f28, %f26, %f27;
	mov.b32 	%r46, %f28;
	shfl.sync.bfly.b32	%r47|%p14, %r46, 2, 31, -1;
	mov.b32 	%f29, %r47;
	add.f32 	%f30, %f28, %f29;
	mov.b32 	%r48, %f30;
	shfl.sync.bfly.b32	%r49|%p15, %r48, 1, 31, -1;
	mov.b32 	%f31, %r49;
	add.f32 	%f32, %f30, %f31;
	bar.sync 	0;
	ld.global.f32 	%f33, [%rd3];
	sub.f32 	%f34, %f33, %f32;
	ld.global.f32 	%f35, [%rd4];
	mul.f32 	%f36, %f34, %f35;
	st.global.f32 	[%rd3], %f36;
	mul.wide.u32 	%rd12, %r94, 4;
	add.s64 	%rd5, %rd2, %rd12;
	ld.global.f32 	%f37, [%rd5];
	add.s64 	%rd6, %rd1, %rd12;
	ld.global.f32 	%f38, [%rd6];
	mul.f32 	%f39, %f37, %f38;
	mov.b32 	%r50, %f39;
	shfl.sync.bfly.b32	%r51|%p16, %r50, 16, 31, -1;
	mov.b32 	%f40, %r51;
	add.f32 	%f41, %f39, %f40;
	mov.b32 	%r52, %f41;
	shfl.sync.bfly.b32	%r53|%p17, %r52, 8, 31, -1;
	mov.b32 	%f42, %r53;
	add.f32 	%f43, %f41, %f42;
	mov.b32 	%r54, %f43;
	shfl.sync.bfly.b32	%r55|%p18, %r54, 4, 31, -1;
	mov.b32 	%f44, %r55;
	add.f32 	%f45, %f43, %f44;
	mov.b32 	%r56, %f45;
	shfl.sync.bfly.b32	%r57|%p19, %r56, 2, 31, -1;
	mov.b32 	%f46, %r57;
	add.f32 	%f47, %f45, %f46;
	mov.b32 	%r58, %f47;
	shfl.sync.bfly.b32	%r59|%p20, %r58, 1, 31, -1;
	mov.b32 	%f48, %r59;
	add.f32 	%f4, %f47, %f48;
	@%p10 bra 	$L__BB3_9;
	st.shared.f32 	[%r5], %f4;
$L__BB3_9:
	setp.ge.u32 	%p21, %r3, %r6;
	bar.sync 	0;
	mov.f32 	%f92, 0f00000000;
	@%p21 bra 	$L__BB3_11;
	ld.shared.f32 	%f92, [%r7];
$L__BB3_11:
	mov.b32 	%r60, %f92;
	shfl.sync.bfly.b32	%r61|%p22, %r60, 16, 31, -1;
	mov.b32 	%f50, %r61;
	add.f32 	%f51, %f92, %f50;
	mov.b32 	%r62, %f51;
	shfl.sync.bfly.b32	%r63|%p23, %r62, 8, 31, -1;
	mov.b32 	%f52, %r63;
	add.f32 	%f53, %f51, %f52;
	mov.b32 	%r64, %f53;
	shfl.sync.bfly.b32	%r65|%p24, %r64, 4, 31, -1;
	mov.b32 	%f54, %r65;
	add.f32 	%f55, %f53, %f54;
	mov.b32 	%r66, %f55;
	shfl.sync.bfly.b32	%r67|%p25, %r66, 2, 31, -1;
	mov.b32 	%f56, %r67;
	add.f32 	%f57, %f55, %f56;
	mov.b32 	%r68, %f57;
	shfl.sync.bfly.b32	%r69|%p26, %r68, 1, 31, -1;
	mov.b32 	%f58, %r69;
	add.f32 	%f59, %f57, %f58;
	bar.sync 	0;
	ld.global.f32 	%f60, [%rd5];
	sub.f32 	%f61, %f60, %f59;
	ld.global.f32 	%f62, [%rd6];
	mul.f32 	%f63, %f61, %f62;
	st.global.f32 	[%rd5], %f63;
	add.s32 	%r96, %r96, %r8;
	add.s32 	%r94, %r94, %r8;
	add.s32 	%r93, %r93, %r8;
	add.s32 	%r92, %r92, 2;
	setp.ne.s32 	%p27, %r92, 0;
	@%p27 bra 	$L__BB3_3;
$L__BB3_12:
	and.b32  	%r70, %r21, 1;
	setp.eq.b32 	%p28, %r70, 1;
	not.pred 	%p29, %p28;
	@%p29 bra 	$L__BB3_18;
	setp.ne.s32 	%p30, %r4, 0;
	add.s32 	%r71, %r96, %r3;
	mul.wide.u32 	%rd13, %r71, 4;
	add.s64 	%rd7, %rd2, %rd13;
	ld.global.f32 	%f64, [%rd7];
	add.s64 	%rd8, %rd1, %rd13;
	ld.global.f32 	%f65, [%rd8];
	mul.f32 	%f66, %f64, %f65;
	mov.b32 	%r72, %f66;
	shfl.sync.bfly.b32	%r73|%p31, %r72, 16, 31, -1;
	mov.b32 	%f67, %r73;
	add.f32 	%f68, %f66, %f67;
	mov.b32 	%r74, %f68;
	shfl.sync.bfly.b32	%r75|%p32, %r74, 8, 31, -1;
	mov.b32 	%f69, %r75;
	add.f32 	%f70, %f68, %f69;
	mov.b32 	%r76, %f70;
	shfl.sync.bfly.b32	%r77|%p33, %r76, 4, 31, -1;
	mov.b32 	%f71, %r77;
	add.f32 	%f72, %f70, %f71;
	mov.b32 	%r78, %f72;
	shfl.sync.bfly.b32	%r79|%p34, %r78, 2, 31, -1;
	mov.b32 	%f73, %r79;
	add.f32 	%f74, %f72, %f73;
	mov.b32 	%r80, %f74;
	shfl.sync.bfly.b32	%r81|%p35, %r80, 1, 31, -1;
	mov.b32 	%f75, %r81;
	add.f32 	%f7, %f74, %f75;
	@%p30 bra 	$L__BB3_15;
	st.shared.f32 	[%r5], %f7;
$L__BB3_15:
	setp.ge.u32 	%p36, %r3, %r6;
	bar.sync 	0;
	mov.f32 	%f93, 0f00000000;
	@%p36 bra 	$L__BB3_17;
	ld.shared.f32 	%f93, [%r7];
$L__BB3_17:
	mov.b32 	%r82, %f93;
	shfl.sync.bfly.b32	%r83|%p37, %r82, 16, 31, -1;
	mov.b32 	%f77, %r83;
	add.f32 	%f78, %f93, %f77;
	mov.b32 	%r84, %f78;
	shfl.sync.bfly.b32	%r85|%p38, %r84, 8, 31, -1;
	mov.b32 	%f79, %r85;
	add.f32 	%f80, %f78, %f79;
	mov.b32 	%r86, %f80;
	shfl.sync.bfly.b32	%r87|%p39, %r86, 4, 31, -1;
	mov.b32 	%f81, %r87;
	add.f32 	%f82, %f80, %f81;
	mov.b32 	%r88, %f82;
	shfl.sync.bfly.b32	%r89|%p40, %r88, 2, 31, -1;
	mov.b32 	%f83, %r89;
	add.f32 	%f84, %f82, %f83;
	mov.b32 	%r90, %f84;
	shfl.sync.bfly.b32	%r91|%p41, %r90, 1, 31, -1;
	mov.b32 	%f85, %r91;
	add.f32 	%f86, %f84, %f85;
	bar.sync 	0;
	ld.global.f32 	%f87, [%rd7];
	sub.f32 	%f88, %f87, %f86;
	ld.global.f32 	%f89, [%rd8];
	mul.f32 	%f90, %f88, %f89;
	st.global.f32 	[%rd7], %f90;
$L__BB3_18:
	ret;

}
	// .globl	_Z21forward_fusion_kernelIfEvPT_S1_S1_S0_i
.visible .entry _Z21forward_fusion_kernelIfEvPT_S1_S1_S0_i(
	.param .u64 .ptr .align 1 _Z21forward_fusion_kernelIfEvPT_S1_S1_S0_i_param_0,
	.param .u64 .ptr .align 1 _Z21forward_fusion_kernelIfEvPT_S1_S1_S0_i_param_1,
	.param .u64 .ptr .align 1 _Z21forward_fusion_kernelIfEvPT_S1_S1_S0_i_param_2,
	.param .f32 _Z21forward_fusion_kernelIfEvPT_S1_S1_S0_i_param_3,
	.param .u32 _Z21forward_fusion_kernelIfEvPT_S1_S1_S0_i_param_4
)
{
	.reg .pred 	%p<45>;
	.reg .b32 	%r<97>;
	.reg .b32 	%f<104>;
	.reg .b64 	%rd<22>;
	// demoted variable
	.shared .align 4 .f32 _ZZ21forward_fusion_kernelIfEvPT_S1_S1_S0_iE5s_sum;
	ld.param.u64 	%rd7, [_Z21forward_fusion_kernelIfEvPT_S1_S1_S0_i_param_0];
	ld.param.u64 	%rd8, [_Z21forward_fusion_kernelIfEvPT_S1_S1_S0_i_param_1];
	ld.param.u64 	%rd9, [_Z21forward_fusion_kernelIfEvPT_S1_S1_S0_i_param_2];
	ld.param.f32 	%f16, [_Z21forward_fusion_kernelIfEvPT_S1_S1_S0_i_param_3];
	ld.param.u32 	%r22, [_Z21forward_fusion_kernelIfEvPT_S1_S1_S0_i_param_4];
	cvta.to.global.u64 	%rd1, %rd7;
	cvta.to.global.u64 	%rd2, %rd9;
	cvta.to.global.u64 	%rd3, %rd8;
	mov.u32 	%r23, %ctaid.x;
	mul.lo.s32 	%r1, %r22, %r23;
	mul.lo.s32 	%r96, %r1, %r22;
	setp.lt.s32 	%p1, %r22, 1;
	@%p1 bra 	$L__BB4_24;
	mov.u32 	%r3, %tid.x;
	and.b32  	%r4, %r3, 31;
	shr.u32 	%r24, %r3, 3;
	mov.u32 	%r25, _ZZ14blockReduceSumIfET_S0_E6shared;
	add.s32 	%r5, %r25, %r24;
	mov.u32 	%r26, %ntid.x;
	shr.u32 	%r6, %r26, 5;
	shl.b32 	%r27, %r3, 2;
	and.b32  	%r28, %r27, 124;
	add.s32 	%r7, %r25, %r28;
	setp.eq.s32 	%p2, %r22, 1;
	@%p2 bra 	$L__BB4_16;
	shl.b32 	%r8, %r22, 1;
	mad.lo.s32 	%r29, %r22, %r1, %r22;
	add.s32 	%r94, %r3, %r29;
	add.s32 	%r93, %r3, %r96;
	and.b32  	%r30, %r22, 2147483646;
	neg.s32 	%r92, %r30;
$L__BB4_3:
	setp.ne.s32 	%p3, %r4, 0;
	mul.wide.u32 	%rd10, %r93, 4;
	add.s64 	%rd4, %rd3, %rd10;
	ld.global.f32 	%f17, [%rd4];
	mul.f32 	%f18, %f17, 0f3FB8AA3B;
	ex2.approx.f32 	%f1, %f18;
	mov.b32 	%r31, %f1;
	shfl.sync.bfly.b32	%r32|%p4, %r31, 16, 31, -1;
	mov.b32 	%f19, %r32;
	add.f32 	%f20, %f1, %f19;
	mov.b32 	%r33, %f20;
	shfl.sync.bfly.b32	%r34|%p5, %r33, 8, 31, -1;
	mov.b32 	%f21, %r34;
	add.f32 	%f22, %f20, %f21;
	mov.b32 	%r35, %f22;
	shfl.sync.bfly.b32	%r36|%p6, %r35, 4, 31, -1;
	mov.b32 	%f23, %r36;
	add.f32 	%f24, %f22, %f23;
	mov.b32 	%r37, %f24;
	shfl.sync.bfly.b32	%r38|%p7, %r37, 2, 31, -1;
	mov.b32 	%f25, %r38;
	add.f32 	%f26, %f24, %f25;
	mov.b32 	%r39, %f26;
	shfl.sync.bfly.b32	%r40|%p8, %r39, 1, 31, -1;
	mov.b32 	%f27, %r40;
	add.f32 	%f2, %f26, %f27;
	@%p3 bra 	$L__BB4_5;
	st.shared.f32 	[%r5], %f2;
$L__BB4_5:
	setp.ge.u32 	%p9, %r3, %r6;
	bar.sync 	0;
	mov.f32 	%f101, 0f00000000;
	@%p9 bra 	$L__BB4_7;
	ld.shared.f32 	%f101, [%r7];
$L__BB4_7:
	setp.ne.s32 	%p10, %r3, 0;
	mov.b32 	%r41, %f101;
	shfl.sync.bfly.b32	%r42|%p11, %r41, 16, 31, -1;
	mov.b32 	%f29, %r42;
	add.f32 	%f30, %f101, %f29;
	mov.b32 	%r43, %f30;
	shfl.sync.bfly.b32	%r44|%p12, %r43, 8, 31, -1;
	mov.b32 	%f31, %r44;
	add.f32 	%f32, %f30, %f31;
	mov.b32 	%r45, %f32;
	shfl.sync.bfly.b32	%r46|%p13, %r45, 4, 31, -1;
	mov.b32 	%f33, %r46;
	add.f32 	%f34, %f32, %f33;
	mov.b32 	%r47, %f34;
	shfl.sync.bfly.b32	%r48|%p14, %r47, 2, 31, -1;
	mov.b32 	%f35, %r48;
	add.f32 	%f36, %f34, %f35;
	mov.b32 	%r49, %f36;
	shfl.sync.bfly.b32	%r50|%p15, %r49, 1, 31, -1;
	mov.b32 	%f37, %r50;
	add.f32 	%f5, %f36, %f37;
	@%p10 bra 	$L__BB4_9;
	add.f32 	%f38, %f5, 0f358637BD;
	st.shared.f32 	[_ZZ21forward_fusion_kernelIfEvPT_S1_S1_S0_iE5s_sum], %f38;
$L__BB4_9:
	setp.ne.s32 	%p16, %r4, 0;
	bar.sync 	0;
	ld.shared.f32 	%f39, [_ZZ21forward_fusion_kernelIfEvPT_S1_S1_S0_iE5s_sum];
	div.rn.f32 	%f40, %f1, %f39;
	st.global.f32 	[%rd4], %f40;
	add.s64 	%rd12, %rd2, %rd10;
	ld.global.f32 	%f41, [%rd12];
	mul.f32 	%f42, %f16, %f41;
	st.global.f32 	[%rd12], %f42;
	ld.global.f32 	%f43, [%rd4];
	mul.f32 	%f44, %f42, %f43;
	add.s64 	%rd13, %rd1, %rd10;
	st.global.f32 	[%rd13], %f44;
	mul.wide.u32 	%rd14, %r94, 4;
	add.s64 	%rd5, %rd3, %rd14;
	ld.global.f32 	%f45, [%rd5];
	mul.f32 	%f46, %f45, 0f3FB8AA3B;
	ex2.approx.f32 	%f6, %f46;
	mov.b32 	%r51, %f6;
	shfl.sync.bfly.b32	%r52|%p17, %r51, 16, 31, -1;
	mov.b32 	%f47, %r52;
	add.f32 	%f48, %f6, %f47;
	mov.b32 	%r53, %f48;
	shfl.sync.bfly.b32	%r54|%p18, %r53, 8, 31, -1;
	mov.b32 	%f49, %r54;
	add.f32 	%f50, %f48, %f49;
	mov.b32 	%r55, %f50;
	shfl.sync.bfly.b32	%r56|%p19, %r55, 4, 31, -1;
	mov.b32 	%f51, %r56;
	add.f32 	%f52, %f50, %f51;
	mov.b32 	%r57, %f52;
	shfl.sync.bfly.b32	%r58|%p20, %r57, 2, 31, -1;
	mov.b32 	%f53, %r58;
	add.f32 	%f54, %f52, %f53;
	mov.b32 	%r59, %f54;
	shfl.sync.bfly.b32	%r60|%p21, %r59, 1, 31, -1;
	mov.b32 	%f55, %r60;
	add.f32 	%f7, %f54, %f55;
	@%p16 bra 	$L__BB4_11;
	st.shared.f32 	[%r5], %f7;
$L__BB4_11:
	setp.ge.u32 	%p22, %r3, %r6;
	bar.sync 	0;
	mov.f32 	%f102, 0f00000000;
	@%p22 bra 	$L__BB4_13;
	ld.shared.f32 	%f102, [%r7];
$L__BB4_13:
	setp.ne.s32 	%p23, %r3, 0;
	mov.b32 	%r61, %f102;
	shfl.sync.bfly.b32	%r62|%p24, %r61, 16, 31, -1;
	mov.b32 	%f57, %r62;
	add.f32 	%f58, %f102, %f57;
	mov.b32 	%r63, %f58;
	shfl.sync.bfly.b32	%r64|%p25, %r63, 8, 31, -1;
	mov.b32 	%f59, %r64;
	add.f32 	%f60, %f58, %f59;
	mov.b32 	%r65, %f60;
	shfl.sync.bfly.b32	%r66|%p26, %r65, 4, 31, -1;
	mov.b32 	%f61, %r66;
	add.f32 	%f62, %f60, %f61;
	mov.b32 	%r67, %f62;
	shfl.sync.bfly.b32	%r68|%p27, %r67, 2, 31, -1;
	mov.b32 	%f63, %r68;
	add.f32 	%f64, %f62, %f63;
	mov.b32 	%r69, %f64;
	shfl.sync.bfly.b32	%r70|%p28, %r69, 1, 31, -1;
	mov.b32 	%f65, %r70;
	add.f32 	%f10, %f64, %f65;
	@%p23 bra 	$L__BB4_15;
	add.f32 	%f66, %f10, 0f358637BD;
	st.shared.f32 	[_ZZ21forward_fusion_kernelIfEvPT_S1_S1_S0_iE5s_sum], %f66;
$L__BB4_15:
	bar.sync 	0;
	ld.shared.f32 	%f67, [_ZZ21forward_fusion_kernelIfEvPT_S1_S1_S0_iE5s_sum];
	div.rn.f32 	%f68, %f6, %f67;
	st.global.f32 	[%rd5], %f68;
	add.s64 	%rd16, %rd2, %rd14;
	ld.global.f32 	%f69, [%rd16];
	mul.f32 	%f70, %f16, %f69;
	st.global.f32 	[%rd16], %f70;
	ld.global.f32 	%f71, [%rd5];
	mul.f32 	%f72, %f70, %f71;
	add.s64 	%rd17, %rd1, %rd14;
	st.global.f32 	[%rd17], %f72;
	add.s32 	%r96, %r96, %r8;
	add.s32 	%r94, %r94, %r8;
	add.s32 	%r93, %r93, %r8;
	add.s32 	%r92, %r92, 2;
	setp.ne.s32 	%p29, %r92, 0;
	@%p29 bra 	$L__BB4_3;
$L__BB4_16:
	and.b32  	%r71, %r22, 1;
	setp.eq.b32 	%p30, %r71, 1;
	not.pred 	%p31, %p30;
	@%p31 bra 	$L__BB4_24;
	setp.ne.s32 	%p32, %r4, 0;
	add.s32 	%r21, %r96, %r3;
	mul.wide.u32 	%rd18, %r21, 4;
	add.s64 	%rd6, %rd3, %rd18;
	ld.global.f32 	%f73, [%rd6];
	mul.f32 	%f74, %f73, 0f3FB8AA3B;
	ex2.approx.f32 	%f11, %f74;
	mov.b32 	%r72, %f11;
	shfl.sync.bfly.b32	%r73|%p33, %r72, 16, 31, -1;
	mov.b32 	%f75, %r73;
	add.f32 	%f76, %f11, %f75;
	mov.b32 	%r74, %f76;
	shfl.sync.bfly.b32	%r75|%p34, %r74, 8, 31, -1;
	mov.b32 	%f77, %r75;
	add.f32 	%f78, %f76, %f77;
	mov.b32 	%r76, %f78;
	shfl.sync.bfly.b32	%r77|%p35, %r76, 4, 31, -1;
	mov.b32 	%f79, %r77;
	add.f32 	%f80, %f78, %f79;
	mov.b32 	%r78, %f80;
	shfl.sync.bfly.b32	%r79|%p36, %r78, 2, 31, -1;
	mov.b32 	%f81, %r79;
	add.f32 	%f82, %f80, %f81;
	mov.b32 	%r80, %f82;
	shfl.sync.bfly.b32	%r81|%p37, %r80, 1, 31, -1;
	mov.b32 	%f83, %r81;
	add.f32 	%f12, %f82, %f83;
	@%p32 bra 	$L__BB4_19;
	st.shared.f32 	[%r5], %f12;
$L__BB4_19:
	setp.ge.u32 	%p38, %r3, %r6;
	bar.sync 	0;
	mov.f32 	%f103, 0f00000000;
	@%p38 bra 	$L__BB4_21;
	ld.shared.f32 	%f103, [%r7];
$L__BB4_21:
	setp.ne.s32 	%p39, %r3, 0;
	mov.b32 	%r82, %f103;
	shfl.sync.bfly.b32	%r83|%p40, %r82, 16, 31, -1;
	mov.b32 	%f85, %r83;
	add.f32 	%f86, %f103, %f85;
	mov.b32 	%r84, %f86;
	shfl.sync.bfly.b32	%r85|%p41, %r84, 8, 31, -1;
	mov.b32 	%f87, %r85;
	add.f32 	%f88, %f86, %f87;
	mov.b32 	%r86, %f88;
	shfl.sync.bfly.b32	%r87|%p42, %r86, 4, 31, -1;
	mov.b32 	%f89, %r87;
	add.f32 	%f90, %f88, %f89;
	mov.b32 	%r88, %f90;
	shfl.sync.bfly.b32	%r89|%p43, %r88, 2, 31, -1;
	mov.b32 	%f91, %r89;
	add.f32 	%f92, %f90, %f91;
	mov.b32 	%r90, %f92;
	shfl.sync.bfly.b32	%r91|%p44, %r90, 1, 31, -1;
	mov.b32 	%f93, %r91;
	add.f32 	%f15, %f92, %f93;
	@%p39 bra 	$L__BB4_23;
	add.f32 	%f94, %f15, 0f358637BD;
	st.shared.f32 	[_ZZ21forward_fusion_kernelIfEvPT_S1_S1_S0_iE5s_sum], %f94;
$L__BB4_23:
	bar.sync 	0;
	ld.shared.f32 	%f95, [_ZZ21forward_fusion_kernelIfEvPT_S1_S1_S0_iE5s_sum];
	div.rn.f32 	%f96, %f11, %f95;
	st.global.f32 	[%rd6], %f96;
	add.s64 	%rd20, %rd2, %rd18;
	ld.global.f32 	%f97, [%rd20];
	mul.f32 	%f98, %f16, %f97;
	st.global.f32 	[%rd20], %f98;
	ld.global.f32 	%f99, [%rd6];
	mul.f32 	%f100, %f98, %f99;
	add.s64 	%rd21, %rd1, %rd18;
	st.global.f32 	[%rd21], %f100;
$L__BB4_24:
	ret;

}
	// .globl	_Z22backward_fusion_kernelIfEvPT_S1_S1_i
.visible .entry _Z22backward_fusion_kernelIfEvPT_S1_S1_i(
	.param .u64 .ptr .align 1 _Z22backward_fusion_kernelIfEvPT_S1_S1_i_param_0,
	.param .u64 .ptr .align 1 _Z22backward_fusion_kernelIfEvPT_S1_S1_i_param_1,
	.param .u64 .ptr .align 1 _Z22backward_fusion_kernelIfEvPT_S1_S1_i_param_2,
	.param .u32 _Z22backward_fusion_kernelIfEvPT_S1_S1_i_param_3
)
{
	.reg .pred 	%p<42>;
	.reg .b32 	%r<97>;
	.reg .b32 	%f<100>;
	.reg .b64 	%rd<19>;

	ld.param.u64 	%rd10, [_Z22backward_fusion_kernelIfEvPT_S1_S1_i_param_0];
	ld.param.u64 	%rd11, [_Z22backward_fusion_kernelIfEvPT_S1_S1_i_param_1];
	ld.param.u64 	%rd12, [_Z22backward_fusion_kernelIfEvPT_S1_S1_i_param_2];
	ld.param.u32 	%r21, [_Z22backward_fusion_kernelIfEvPT_S1_S1_i_param_3];
	cvta.to.global.u64 	%rd1, %rd11;
	cvta.to.global.u64 	%rd2, %rd12;
	cvta.to.global.u64 	%rd3, %rd10;
	mov.u32 	%r22, %ctaid.x;
	mul.lo.s32 	%r1, %r21, %r22;
	mul.lo.s32 	%r96, %r1, %r21;
	setp.lt.s32 	%p1, %r21, 1;
	@%p1 bra 	$L__BB5_18;
	mov.u32 	%r3, %tid.x;
	and.b32  	%r4, %r3, 31;
	shr.u32 	%r23, %r3, 3;
	mov.u32 	%r24, _ZZ14blockReduceSumIfET_S0_E6shared;
	add.s32 	%r5, %r24, %r23;
	mov.u32 	%r25, %ntid.x;
	shr.u32 	%r6, %r25, 5;
	shl.b32 	%r26, %r3, 2;
	and.b32  	%r27, %r26, 124;
	add.s32 	%r7, %r24, %r27;
	setp.eq.s32 	%p2, %r21, 1;
	@%p2 bra 	$L__BB5_12;
	shl.b32 	%r8, %r21, 1;
	mad.lo.s32 	%r28, %r21, %r1, %r21;
	add.s32 	%r94, %r3, %r28;
	add.s32 	%r93, %r3, %r96;
	and.b32  	%r29, %r21, 2147483646;
	neg.s32 	%r92, %r29;
$L__BB5_3:
	setp.ne.s32 	%p3, %r4, 0;
	mul.wide.u32 	%rd13, %r93, 4;
	add.s64 	%rd4, %rd3, %rd13;
	ld.global.f32 	%f10, [%rd4];
	add.s64 	%rd14, %rd2, %rd13;
	ld.global.f32 	%f11, [%rd14];
	mul.f32 	%f12, %f10, %f11;
	st.global.f32 	[%rd4], %f12;
	add.s64 	%rd5, %rd1, %rd13;
	ld.global.f32 	%f13, [%rd5];
	mul.f32 	%f14, %f12, %f13;
	mov.b32 	%r30, %f14;
	shfl.sync.bfly.b32	%r31|%p4, %r30, 16, 31, -1;
	mov.b32 	%f15, %r31;
	add.f32 	%f16, %f14, %f15;
	mov.b32 	%r32, %f16;
	shfl.sync.bfly.b32	%r33|%p5, %r32, 8, 31, -1;
	mov.b32 	%f17, %r33;
	add.f32 	%f18, %f16, %f17;
	mov.b32 	%r34, %f18;
	shfl.sync.bfly.b32	%r35|%p6, %r34, 4, 31, -1;
	mov.b32 	%f19, %r35;
	add.f32 	%f20, %f18, %f19;
	mov.b32 	%r36, %f20;
	shfl.sync.bfly.b32	%r37|%p7, %r36, 2, 31, -1;
	mov.b32 	%f21, %r37;
	add.f32 	%f22, %f20, %f21;
	mov.b32 	%r38, %f22;
	shfl.sync.bfly.b32	%r39|%p8, %r38, 1, 31, -1;
	mov.b32 	%f23, %r39;
	add.f32 	%f1, %f22, %f23;
	@%p3 bra 	$L__BB5_5;
	st.shared.f32 	[%r5], %f1;
$L__BB5_5:
	setp.ge.u32 	%p9, %r3, %r6;
	bar.sync 	0;
	mov.f32 	%f97, 0f00000000;
	@%p9 bra 	$L__BB5_7;
	ld.shared.f32 	%f97, [%r7];
$L__BB5_7:
	setp.ne.s32 	%p10, %r4, 0;
	mov.b32 	%r40, %f97;
	shfl.sync.bfly.b32	%r41|%p11, %r40, 16, 31, -1;
	mov.b32 	%f25, %r41;
	add.f32 	%f26, %f97, %f25;
	mov.b32 	%r42, %f26;
	shfl.sync.bfly.b32	%r43|%p12, %r42, 8, 31, -1;
	mov.b32 	%f27, %r43;
	add.f32 	%f28, %f26, %f27;
	mov.b32 	%r44, %f28;
	shfl.sync.bfly.b32	%r45|%p13, %r44, 4, 31, -1;
	mov.b32 	%f29, %r45;
	add.f32 	%f30, %f28, %f29;
	mov.b32 	%r46, %f30;
	shfl.sync.bfly.b32	%r47|%p14, %r46, 2, 31, -1;
	mov.b32 	%f31, %r47;
	add.f32 	%f32, %f30, %f31;
	mov.b32 	%r48, %f32;
	shfl.sync.bfly.b32	%r49|%p15, %r48, 1, 31, -1;
	mov.b32 	%f33, %r49;
	add.f32 	%f34, %f32, %f33;
	bar.sync 	0;
	ld.global.f32 	%f35, [%rd4];
	sub.f32 	%f36, %f35, %f34;
	ld.global.f32 	%f37, [%rd5];
	mul.f32 	%f38, %f36, %f37;
	st.global.f32 	[%rd4], %f38;
	mul.wide.u32 	%rd15, %r94, 4;
	add.s64 	%rd6, %rd3, %rd15;
	ld.global.f32 	%f39, [%rd6];
	add.s64 	%rd16, %rd2, %rd15;
	ld.global.f32 	%f40, [%rd16];
	mul.f32 	%f41, %f39, %f40;
	st.global.f32 	[%rd6], %f41;
	add.s64 	%rd7, %rd1, %rd15;
	ld.global.f32 	%f42, [%rd7];
	mul.f32 	%f43, %f41, %f42;
	mov.b32 	%r50, %f43;
	shfl.sync.bfly.b32	%r51|%p16, %r50, 16, 31, -1;
	mov.b32 	%f44, %r51;
	add.f32 	%f45, %f43, %f44;
	mov.b32 	%r52, %f45;
	shfl.sync.bfly.b32	%r53|%p17, %r52, 8, 31, -1;
	mov.b32 	%f46, %r53;
	add.f32 	%f47, %f45, %f46;
	mov.b32 	%r54, %f47;
	shfl.sync.bfly.b32	%r55|%p18, %r54, 4, 31, -1;
	mov.b32 	%f48, %r55;
	add.f32 	%f49, %f47, %f48;
	mov.b32 	%r56, %f49;
	shfl.sync.bfly.b32	%r57|%p19, %r56, 2, 31, -1;
	mov.b32 	%f50, %r57;
	add.f32 	%f51, %f49, %f50;
	mov.b32 	%r58, %f51;
	shfl.sync.bfly.b32	%r59|%p20, %r58, 1, 31, -1;
	mov.b32 	%f52, %r59;
	add.f32 	%f4, %f51, %f52;
	@%p10 bra 	$L__BB5_9;
	st.shared.f32 	[%r5], %f4;
$L__BB5_9:
	setp.ge.u32 	%p21, %r3, %r6;
	bar.sync 	0;
	mov.f32 	%f98, 0f00000000;
	@%p21 bra 	$L__BB5_11;
	ld.shared.f32 	%f98, [%r7];
$L__BB5_11:
	mov.b32 	%r60, %f98;
	shfl.sync.bfly.b32	%r61|%p22, %r60, 16, 31, -1;
	mov.b32 	%f54, %r61;
	add.f32 	%f55, %f98, %f54;
	mov.b32 	%r62, %f55;
	shfl.sync.bfly.b32	%r63|%p23, %r62, 8, 31, -1;
	mov.b32 	%f56, %r63;
	add.f32 	%f57, %f55, %f56;
	mov.b32 	%r64, %f57;
	shfl.sync.bfly.b32	%r65|%p24, %r64, 4, 31, -1;
	mov.b32 	%f58, %r65;
	add.f32 	%f59, %f57, %f58;
	mov.b32 	%r66, %f59;
	shfl.sync.bfly.b32	%r67|%p25, %r66, 2, 31, -1;
	mov.b32 	%f60, %r67;
	add.f32 	%f61, %f59, %f60;
	mov.b32 	%r68, %f61;
	shfl.sync.bfly.b32	%r69|%p26, %r68, 1, 31, -1;
	mov.b32 	%f62, %r69;
	add.f32 	%f63, %f61, %f62;
	bar.sync 	0;
	ld.global.f32 	%f64, [%rd6];
	sub.f32 	%f65, %f64, %f63;
	ld.global.f32 	%f66, [%rd7];
	mul.f32 	%f67, %f65, %f66;
	st.global.f32 	[%rd6], %f67;
	add.s32 	%r96, %r96, %r8;
	add.s32 	%r94, %r94, %r8;
	add.s32 	%r93, %r93, %r8;
	add.s32 	%r92, %r92, 2;
	setp.ne.s32 	%p27, %r92, 0;
	@%p27 bra 	$L__BB5_3;
$L__BB5_12:
	and.b32  	%r70, %r21, 1;
	setp.eq.b32 	%p28, %r70, 1;
	not.pred 	%p29, %p28;
	@%p29 bra 	$L__BB5_18;
	setp.ne.s32 	%p30, %r4, 0;
	add.s32 	%r71, %r96, %r3;
	mul.wide.u32 	%rd17, %r71, 4;
	add.s64 	%rd8, %rd3, %rd17;
	ld.global.f32 	%f68, [%rd8];
	add.s64 	%rd18, %rd2, %rd17;
	ld.global.f32 	%f69, [%rd18];
	mul.f32 	%f70, %f68, %f69;
	st.global.f32 	[%rd8], %f70;
	add.s64 	%rd9, %rd1, %rd17;
	ld.global.f32 	%f71, [%rd9];
	mul.f32 	%f72, %f70, %f71;
	mov.b32 	%r72, %f72;
	shfl.sync.bfly.b32	%r73|%p31, %r72, 16, 31, -1;
	mov.b32 	%f73, %r73;
	add.f32 	%f74, %f72, %f73;
	mov.b32 	%r74, %f74;
	shfl.sync.bfly.b32	%r75|%p32, %r74, 8, 31, -1;
	mov.b32 	%f75, %r75;
	add.f32 	%f76, %f74, %f75;
	mov.b32 	%r76, %f76;
	shfl.sync.bfly.b32	%r77|%p33, %r76, 4, 31, -1;
	mov.b32 	%f77, %r77;
	add.f32 	%f78, %f76, %f77;
	mov.b32 	%r78, %f78;
	shfl.sync.bfly.b32	%r79|%p34, %r78, 2, 31, -1;
	mov.b32 	%f79, %r79;
	add.f32 	%f80, %f78, %f79;
	mov.b32 	%r80, %f80;
	shfl.sync.bfly.b32	%r81|%p35, %r80, 1, 31, -1;
	mov.b32 	%f81, %r81;
	add.f32 	%f7, %f80, %f81;
	@%p30 bra 	$L__BB5_15;
	st.shared.f32 	[%r5], %f7;
$L__BB5_15:
	setp.ge.u32 	%p36, %r3, %r6;
	bar.sync 	0;
	mov.f32 	%f99, 0f00000000;
	@%p36 bra 	$L__BB5_17;
	ld.shared.f32 	%f99, [%r7];
$L__BB5_17:
	mov.b32 	%r82, %f99;
	shfl.sync.bfly.b32	%r83|%p37, %r82, 16, 31, -1;
	mov.b32 	%f83, %r83;
	add.f32 	%f84, %f99, %f83;
	mov.b32 	%r84, %f84;
	shfl.sync.bfly.b32	%r85|%p38, %r84, 8, 31, -1;
	mov.b32 	%f85, %r85;
	add.f32 	%f86, %f84, %f85;
	mov.b32 	%r86, %f86;
	shfl.sync.bfly.b32	%r87|%p39, %r86, 4, 31, -1;
	mov.b32 	%f87, %r87;
	add.f32 	%f88, %f86, %f87;
	mov.b32 	%r88, %f88;
	shfl.sync.bfly.b32	%r89|%p40, %r88, 2, 31, -1;
	mov.b32 	%f89, %r89;
	add.f32 	%f90, %f88, %f89;
	mov.b32 	%r90, %f90;
	shfl.sync.bfly.b32	%r91|%p41, %r90, 1, 31, -1;
	mov.b32 	%f91, %r91;
	add.f32 	%f92, %f90, %f91;
	bar.sync 	0;
	ld.global.f32 	%f93, [%rd8];
	sub.f32 	%f94, %f93, %f92;
	ld.global.f32 	%f95, [%rd9];
	mul.f32 	%f96, %f94, %f95;
	st.global.f32 	[%rd8], %f96;
$L__BB5_18:
	ret;

}


// ===== COMPILED SASS (sm_100) =====

	.target	sm_100

	.elftype	@"ET_EXEC"


//--------------------- .note.nv.tkinfo           --------------------------
	.section	.note.nv.tkinfo,"",@"SHT_NOTE"
	.sectionflags	@"SHF_NOTE_NV_TKINFO"
	.tkinfo
        /*0018*/ 	.word	0x00000002
        /*0030*/ 	.string	""
        /*0030*/ 	.string	"ptxas"
        /*0030*/ 	.string	"Cuda compilation tools, release 13.0, V13.0.88"
        /*0030*/ 	.string	"Build cuda_13.0.r13.0/compiler.36424714_0"
        /*0030*/ 	.string	"-arch sm_100 -m 64 "



//--------------------- .note.nv.cuinfo           --------------------------
	.section	.note.nv.cuinfo,"",@"SHT_NOTE"
	.sectionflags	@"SHF_NOTE_NV_CUINFO"
        /*0018*/ 	.short	0x0002
        /*001a*/ 	.short	0x0064
        /*001c*/ 	.short	0x0082
	.zero		2


//--------------------- .nv.info                  --------------------------
	.section	.nv.info,"",@"SHT_CUDA_INFO"
	.align	4


	//----- nvinfo : EIATTR_REGCOUNT
	.align		4
        /*0000*/ 	.byte	0x04, 0x2f
        /*0002*/ 	.short	(.L_1 - .L_0)
	.align		4
.L_0:
        /*0004*/ 	.word	index@(_Z14softmax_kernelIfEvPT_i)
        /*0008*/ 	.word	0x0000001c


	//----- nvinfo : EIATTR_FRAME_SIZE
	.align		4
.L_1:
        /*000c*/ 	.byte	0x04, 0x11
        /*000e*/ 	.short	(.L_3 - .L_2)
	.align		4
.L_2:
        /*0010*/ 	.word	index@($__internal_1_$__cuda_sm3x_div_rn_noftz_f32_slowpath)
        /*0014*/ 	.word	0x00000000


	//----- nvinfo : EIATTR_FRAME_SIZE
	.align		4
.L_3:
        /*0018*/ 	.byte	0x04, 0x11
        /*001a*/ 	.short	(.L_5 - .L_4)
	.align		4
.L_4:
        /*001c*/ 	.word	index@(_Z14softmax_kernelIfEvPT_i)
        /*0020*/ 	.word	0x00000000


	//----- nvinfo : EIATTR_REGCOUNT
	.align		4
.L_5:
        /*0024*/ 	.byte	0x04, 0x2f
        /*0026*/ 	.short	(.L_7 - .L_6)
	.align		4
.L_6:
        /*0028*/ 	.word	index@(_Z18dropout_mul_kernelIfEvPT_S1_S1_S0_)
        /*002c*/ 	.word	0x0000000c


	//----- nvinfo : EIATTR_FRAME_SIZE
	.align		4
.L_7:
        /*0030*/ 	.byte	0x04, 0x11
        /*0032*/ 	.short	(.L_9 - .L_8)
	.align		4
.L_8:
        /*0034*/ 	.word	index@(_Z18dropout_mul_kernelIfEvPT_S1_S1_S0_)
        /*0038*/ 	.word	0x00000000


	//----- nvinfo : EIATTR_REGCOUNT
	.align		4
.L_9:
        /*003c*/ 	.byte	0x04, 0x2f
        /*003e*/ 	.short	(.L_11 - .L_10)
	.align		4
.L_10:
        /*0040*/ 	.word	index@(_Z27gradient_dropout_mul_kernelIfEvPT_S1_S0_)
        /*0044*/ 	.word	0x0000000a


	//----- nvinfo : EIATTR_FRAME_SIZE
	.align		4
.L_11:
        /*0048*/ 	.byte	0x04, 0x11
        /*004a*/ 	.short	(.L_13 - .L_12)
	.align		4
.L_12:
        /*004c*/ 	.word	index@(_Z27gradient_dropout_mul_kernelIfEvPT_S1_S0_)
        /*0050*/ 	.word	0x00000000


	//----- nvinfo : EIATTR_REGCOUNT
	.align		4
.L_13:
        /*0054*/ 	.byte	0x04, 0x2f
        /*0056*/ 	.short	(.L_15 - .L_14)
	.align		4
.L_14:
        /*0058*/ 	.word	index@(_Z23gradient_softmax_kernelIfEvPT_S1_S1_S0_i)
        /*005c*/ 	.word	0x0000001c


	//----- nvinfo : EIATTR_FRAME_SIZE
	.align		4
.L_15:
        /*0060*/ 	.byte	0x04, 0x11
        /*0062*/ 	.short	(.L_17 - .L_16)
	.align		4
.L_16:
        /*0064*/ 	.word	index@(_Z23gradient_softmax_kernelIfEvPT_S1_S1_S0_i)
        /*0068*/ 	.word	0x00000000


	//----- nvinfo : EIATTR_REGCOUNT
	.align		4
.L_17:
        /*006c*/ 	.byte	0x04, 0x2f
        /*006e*/ 	.short	(.L_19 - .L_18)
	.align		4
.L_18:
        /*0070*/ 	.word	index@(_Z21forward_fusion_kernelIfEvPT_S1_S1_S0_i)
        /*0074*/ 	.word	0x00000026


	//----- nvinfo : EIATTR_FRAME_SIZE
	.align		4
.L_19:
        /*0078*/ 	.byte	0x04, 0x11
        /*007a*/ 	.short	(.L_21 - .L_20)
	.align		4
.L_20:
        /*007c*/ 	.word	index@($__internal_0_$__cuda_sm3x_div_rn_noftz_f32_slowpath)
        /*0080*/ 	.word	0x00000000


	//----- nvinfo : EIATTR_FRAME_SIZE
	.align		4
.L_21:
        /*0084*/ 	.byte	0x04, 0x11
        /*0086*/ 	.short	(.L_23 - .L_22)
	.align		4
.L_22:
        /*0088*/ 	.word	index@(_Z21forward_fusion_kernelIfEvPT_S1_S1_S0_i)
        /*008c*/ 	.word	0x00000000


	//----- nvinfo : EIATTR_REGCOUNT
	.align		4
.L_23:
        /*0090*/ 	.byte	0x04, 0x2f
        /*0092*/ 	.short	(.L_25 - .L_24)
	.align		4
.L_24:
        /*0094*/ 	.word	index@(_Z22backward_fusion_kernelIfEvPT_S1_S1_i)
        /*0098*/ 	.word	0x00000020


	//----- nvinfo : EIATTR_FRAME_SIZE
	.align		4
.L_25:
        /*009c*/ 	.byte	0x04, 0x11
        /*009e*/ 	.short	(.L_27 - .L_26)
	.align		4
.L_26:
        /*00a0*/ 	.word	index@(_Z22backward_fusion_kernelIfEvPT_S1_S1_i)
        /*00a4*/ 	.word	0x00000000


	//----- nvinfo : EIATTR_MIN_STACK_SIZE
	.align		4
.L_27:
        /*00a8*/ 	.byte	0x04, 0x12
        /*00aa*/ 	.short	(.L_29 - .L_28)
	.align		4
.L_28:
        /*00ac*/ 	.word	index@(_Z22backward_fusion_kernelIfEvPT_S1_S1_i)
        /*00b0*/ 	.word	0x00000000


	//----- nvinfo : EIATTR_MIN_STACK_SIZE
	.align		4
.L_29:
        /*00b4*/ 	.byte	0x04, 0x12
        /*00b6*/ 	.short	(.L_31 - .L_30)
	.align		4
.L_30:
        /*00b8*/ 	.word	index@(_Z21forward_fusion_kernelIfEvPT_S1_S1_S0_i)
        /*00bc*/ 	.word	0x00000000


	//----- nvinfo : EIATTR_MIN_STACK_SIZE
	.align		4
.L_31:
        /*00c0*/ 	.byte	0x04, 0x12
        /*00c2*/ 	.short	(.L_33 - .L_32)
	.align		4
.L_32:
        /*00c4*/ 	.word	index@(_Z23gradient_softmax_kernelIfEvPT_S1_S1_S0_i)
        /*00c8*/ 	.word	0x00000000


	//----- nvinfo : EIATTR_MIN_STACK_SIZE
	.align		4
.L_33:
        /*00cc*/ 	.byte	0x04, 0x12
        /*00ce*/ 	.short	(.L_35 - .L_34)
	.align		4
.L_34:
        /*00d0*/ 	.word	index@(_Z27gradient_dropout_mul_kernelIfEvPT_S1_S0_)
        /*00d4*/ 	.word	0x00000000


	//----- nvinfo : EIATTR_MIN_STACK_SIZE
	.align		4
.L_35:
        /*00d8*/ 	.byte	0x04, 0x12
        /*00da*/ 	.short	(.L_37 - .L_36)
	.align		4
.L_36:
        /*00dc*/ 	.word	index@(_Z18dropout_mul_kernelIfEvPT_S1_S1_S0_)
        /*00e0*/ 	.word	0x00000000


	//----- nvinfo : EIATTR_MIN_STACK_SIZE
	.align		4
.L_37:
        /*00e4*/ 	.byte	0x04, 0x12
        /*00e6*/ 	.short	(.L_39 - .L_38)
	.align		4
.L_38:
        /*00e8*/ 	.word	index@(_Z14softmax_kernelIfEvPT_i)
        /*00ec*/ 	.word	0x00000000
.L_39:


//--------------------- .nv.compat                --------------------------
	.section	.nv.compat,"",@"SHT_CUDA_COMPAT_INFO"
	.align	4
        /*0000*/ 	.byte	0x02, 0x09, 0x00, 0x00, 0x02, 0x02, 0x01, 0x00, 0x02, 0x05, 0x05, 0x00, 0x03, 0x07, 0x01, 0x01
        /*0010*/ 	.byte	0x02, 0x03, 0x00, 0x00, 0x02, 0x06, 0x01, 0x00, 0x04, 0x0b, 0x08, 0x00, 0x01, 0x00, 0x00, 0x00
        /*0020*/ 	.byte	0x00, 0x00, 0x00, 0x00


//--------------------- .nv.info._Z22backward_fusion_kernelIfEvPT_S1_S1_i --------------------------
	.section	.nv.info._Z22backward_fusion_kernelIfEvPT_S1_S1_i,"",@"SHT_CUDA_INFO"
	.sectionflags	@""
	.align	4


	//----- nvinfo : EIATTR_CUDA_API_VERSION
	.align		4
        /*0000*/ 	.byte	0x04, 0x37
        /*0002*/ 	.short	(.L_41 - .L_40)
.L_40:
        /*0004*/ 	.word	0x00000082


	//----- nvinfo : EIATTR_KPARAM_INFO
	.align		4
.L_41:
        /*0008*/ 	.byte	0x04, 0x17
        /*000a*/ 	.short	(.L_43 - .L_42)
.L_42:
        /*000c*/ 	.word	0x00000000
        /*0010*/ 	.short	0x0003
        /*0012*/ 	.short	0x0018
        /*0014*/ 	.byte	0x00, 0xf0, 0x11, 0x00


	//----- nvinfo : EIATTR_KPARAM_INFO
	.align		4
.L_43:
        /*0018*/ 	.byte	0x04, 0x17
        /*001a*/ 	.short	(.L_45 - .L_44)
.L_44:
        /*001c*/ 	.word	0x00000000
        /*0020*/ 	.short	0x0002
        /*0022*/ 	.short	0x0010
        /*0024*/ 	.byte	0x00, 0xf5, 0x21, 0x00


	//----- nvinfo : EIATTR_KPARAM_INFO
	.align		4
.L_45:
        /*0028*/ 	.byte	0x04, 0x17
        /*002a*/ 	.short	(.L_47 - .L_46)
.L_46:
        /*002c*/ 	.word	0x00000000
        /*0030*/ 	.short	0x0001
        /*0032*/ 	.short	0x0008
        /*0034*/ 	.byte	0x00, 0xf5, 0x21, 0x00


	//----- nvinfo : EIATTR_KPARAM_INFO
	.align		4
.L_47:
        /*0038*/ 	.byte	0x04, 0x17
        /*003a*/ 	.short	(.L_49 - .L_48)
.L_48:
        /*003c*/ 	.word	0x00000000
        /*0040*/ 	.short	0x0000
        /*0042*/ 	.short	0x0000
        /*0044*/ 	.byte	0x00, 0xf5, 0x21, 0x00


	//----- nvinfo : EIATTR_SPARSE_MMA_MASK
	.align		4
.L_49:
        /*0048*/ 	.byte	0x03, 0x50
        /*004a*/ 	.short	0x0000


	//----- nvinfo : EIATTR_MAXREG_COUNT
	.align		4
        /*004c*/ 	.byte	0x03, 0x1b
        /*004e*/ 	.short	0x00ff


	//----- nvinfo : EIATTR_NUM_BARRIERS
	.align		4
        /*0050*/ 	.byte	0x02, 0x4c
        /*0052*/ 	.byte	0x01
	.zero		1


	//----- nvinfo : EIATTR_MERCURY_ISA_VERSION
	.align		4
        /*0054*/ 	.byte	0x03, 0x5f
        /*0056*/ 	.short	0x0101


	//----- nvinfo : EIATTR_COOP_GROUP_MASK_REGIDS
	.align		4
        /*0058*/ 	.byte	0x04, 0x29
        /*005a*/ 	.short	(.L_51 - .L_50)


	//   ....[0]....
.L_50:
        /*005c*/ 	.word	0xffffffff


	//   ....[1]....
        /*0060*/ 	.word	0xffffffff


	//   ....[2]....
        /*0064*/ 	.word	0xffffffff


	//   ....[3]....
        /*0068*/ 	.word	0xffffffff


	//   ....[4]....
        /*006c*/ 	.word	0xffffffff


	//   ....[5]....
        /*0070*/ 	.word	0xffffffff


	//   ....[6]....
        /*0074*/ 	.word	0xffffffff


	//   ....[7]....
        /*0078*/ 	.word	0xffffffff


	//   ....[8]....
        /*007c*/ 	.word	0xffffffff


	//   ....[9]....
        /*0080*/ 	.word	0xffffffff


	//   ....[10]....
        /*0084*/ 	.word	0xffffffff


	//   ....[11]....
        /*0088*/ 	.word	0xffffffff


	//   ....[12]....
        /*008c*/ 	.word	0xffffffff


	//   ....[13]....
        /*0090*/ 	.word	0xffffffff


	//   ....[14]....
        /*0094*/ 	.word	0xffffffff


	//   ....[15]....
        /*0098*/ 	.word	0xffffffff


	//   ....[16]....
        /*009c*/ 	.word	0xffffffff


	//   ....[17]....
        /*00a0*/ 	.word	0xffffffff


	//   ....[18]....
        /*00a4*/ 	.word	0xffffffff


	//   ....[19]....
        /*00a8*/ 	.word	0xffffffff


	//   ....[20]....
        /*00ac*/ 	.word	0xffffffff


	//   ....[21]....
        /*00b0*/ 	.word	0xffffffff


	//   ....[22]....
        /*00b4*/ 	.word	0xffffffff


	//   ....[23]....
        /*00b8*/ 	.word	0xffffffff


	//   ....[24]....
        /*00bc*/ 	.word	0xffffffff


	//   ....[25]....
        /*00c0*/ 	.word	0xffffffff


	//   ....[26]....
        /*00c4*/ 	.word	0xffffffff


	//   ....[27]....
        /*00c8*/ 	.word	0xffffffff


	//   ....[28]....
        /*00cc*/ 	.word	0xffffffff


	//   ....[29]....
        /*00d0*/ 	.word	0xffffffff


	//----- nvinfo : EIATTR_COOP_GROUP_INSTR_OFFSETS
	.align		4
.L_51:
        /*00d4*/ 	.byte	0x04, 0x28
        /*00d6*/ 	.short	(.L_53 - .L_52)


	//   ....[0]....
.L_52:
        /*00d8*/ 	.word	0x00000290


	//   ....[1]....
        /*00dc*/ 	.word	0x000002c0


	//   ....[2]....
        /*00e0*/ 	.word	0x000002e0


	//   ....[3]....
        /*00e4*/ 	.word	0x00000300


	//   ....[4]....
        /*00e8*/ 	.word	0x00000320


	//   ....[5]....
        /*00ec*/ 	.word	0x000003a0


	//   ....[6]....
        /*00f0*/ 	.word	0x000003c0


	//   ....[7]....
        /*00f4*/ 	.word	0x000003e0


	//   ....[8]....
        /*00f8*/ 	.word	0x00000400


	//   ....[9]....
        /*00fc*/ 	.word	0x00000420


	//   ....[10]....
        /*0100*/ 	.word	0x00000510


	//   ....[11]....
        /*0104*/ 	.word	0x00000530


	//   ....[12]....
        /*0108*/ 	.word	0x00000550


	//   ....[13]....
        /*010c*/ 	.word	0x00000570


	//   ....[14]....
        /*0110*/ 	.word	0x00000590


	//   ....[15]....
        /*0114*/ 	.word	0x00000640


	//   ....[16]....
        /*0118*/ 	.word	0x00000670


	//   ....[17]....
        /*011c*/ 	.word	0x000006c0


	//   ....[18]....
        /*0120*/ 	.word	0x000006e0


	//   ....[19]....
        /*0124*/ 	.word	0x00000700


	//   ....[20]....
        /*0128*/ 	.word	0x00000880


	//   ....[21]....
        /*012c*/ 	.word	0x000008a0


	//   ....[22]....
        /*0130*/ 	.word	0x000008c0


	//   ....[23]....
        /*0134*/ 	.word	0x000008e0


	//   ....[24]....
        /*0138*/ 	.word	0x00000900


	//   ....[25]....
        /*013c*/ 	.word	0x00000990


	//   ....[26]....
        /*0140*/ 	.word	0x000009b0


	//   ....[27]....
        /*0144*/ 	.word	0x000009d0


	//   ....[28]....
        /*0148*/ 	.word	0x000009f0


	//   ....[29]....
        /*014c*/ 	.word	0x00000a10


	//----- nvinfo : EIATTR_VRC_CTA_INIT_COUNT
	.align		4
.L_53:
        /*0150*/ 	.byte	0x02, 0x4a
	.zero		1
	.zero		1


	//----- nvinfo : EIATTR_EXIT_INSTR_OFFSETS
	.align		4
        /*0154*/ 	.byte	0x04, 0x1c
        /*0156*/ 	.short	(.L_55 - .L_54)


	//   ....[0]....
.L_54:
        /*0158*/ 	.word	0x00000040


	//   ....[1]....
        /*015c*/ 	.word	0x00000780


	//   ....[2]....
        /*0160*/ 	.word	0x00000a60


	//----- nvinfo : EIATTR_CBANK_PARAM_SIZE
	.align		4
.L_55:
        /*0164*/ 	.byte	0x03, 0x19
        /*0166*/ 	.short	0x001c


	//----- nvinfo : EIATTR_PARAM_CBANK
	.align		4
        /*0168*/ 	.byte	0x04, 0x0a
        /*016a*/ 	.short	(.L_57 - .L_56)
	.align		4
.L_56:
        /*016c*/ 	.word	index@(.nv.constant0._Z22backward_fusion_kernelIfEvPT_S1_S1_i)
        /*0170*/ 	.short	0x0380
        /*0172*/ 	.short	0x001c


	//----- nvinfo : EIATTR_SW_WAR
	.align		4
.L_57:
        /*0174*/ 	.byte	0x04, 0x36
        /*0176*/ 	.short	(.L_59 - .L_58)
.L_58:
        /*0178*/ 	.word	0x00000008
.L_59:


//--------------------- .nv.info._Z21forward_fusion_kernelIfEvPT_S1_S1_S0_i --------------------------
	.section	.nv.info._Z21forward_fusion_kernelIfEvPT_S1_S1_S0_i,"",@"SHT_CUDA_INFO"
	.sectionflags	@""
	.align	4


	//----- nvinfo : EIATTR_CUDA_API_VERSION
	.align		4
        /*0000*/ 	.byte	0x04, 0x37
        /*0002*/ 	.short	(.L_61 - .L_60)
.L_60:
        /*0004*/ 	.word	0x00000082


	//----- nvinfo : EIATTR_KPARAM_INFO
	.align		4
.L_61:
        /*0008*/ 	.byte	0x04, 0x17
        /*000a*/ 	.short	(.L_63 - .L_62)
.L_62:
        /*000c*/ 	.word	0x00000000
        /*0010*/ 	.short	0x0004
        /*0012*/ 	.short	0x001c
        /*0014*/ 	.byte	0x00, 0xf0, 0x11, 0x00


	//----- nvinfo : EIATTR_KPARAM_INFO
	.align		4
.L_63:
        /*0018*/ 	.byte	0x04, 0x17
        /*001a*/ 	.short	(.L_65 - .L_64)
.L_64:
        /*001c*/ 	.word	0x00000000
        /*0020*/ 	.short	0x0003
        /*0022*/ 	.short	0x0018
        /*0024*/ 	.byte	0x00, 0xf0, 0x11, 0x00


	//----- nvinfo : EIATTR_KPARAM_INFO
	.align		4
.L_65:
        /*0028*/ 	.byte	0x04, 0x17
        /*002a*/ 	.short	(.L_67 - .L_66)
.L_66:
        /*002c*/ 	.word	0x00000000
        /*0030*/ 	.short	0x0002
        /*0032*/ 	.short	0x0010
        /*0034*/ 	.byte	0x00, 0xf5, 0x21, 0x00


	//----- nvinfo : EIATTR_KPARAM_INFO
	.align		4
.L_67:
        /*0038*/ 	.byte	0x04, 0x17
        /*003a*/ 	.short	(.L_69 - .L_68)
.L_68:
        /*003c*/ 	.word	0x00000000
        /*0040*/ 	.short	0x0001
        /*0042*/ 	.short	0x0008
        /*0044*/ 	.byte	0x00, 0xf5, 0x21, 0x00


	//----- nvinfo : EIATTR_KPARAM_INFO
	.align		4
.L_69:
        /*0048*/ 	.byte	0x04, 0x17
        /*004a*/ 	.short	(.L_71 - .L_70)
.L_70:
        /*004c*/ 	.word	0x00000000
        /*0050*/ 	.short	0x0000
        /*0052*/ 	.short	0x0000
        /*0054*/ 	.byte	0x00, 0xf5, 0x21, 0x00


	//----- nvinfo : EIATTR_SPARSE_MMA_MASK
	.align		4
.L_71:
        /*0058*/ 	.byte	0x03, 0x50
        /*005a*/ 	.short	0x0000


	//----- nvinfo : EIATTR_MAXREG_COUNT
	.align		4
        /*005c*/ 	.byte	0x03, 0x1b
        /*005e*/ 	.short	0x00ff


	//----- nvinfo : EIATTR_NUM_BARRIERS
	.align		4
        /*0060*/ 	.byte	0x02, 0x4c
        /*0062*/ 	.byte	0x01
	.zero		1


	//----- nvinfo : EIATTR_MERCURY_ISA_VERSION
	.align		4
        /*0064*/ 	.byte	0x03, 0x5f
        /*0066*/ 	.short	0x0101


	//----- nvinfo : EIATTR_COOP_GROUP_MASK_REGIDS
	.align		4
        /*0068*/ 	.byte	0x04, 0x29
        /*006a*/ 	.short	(.L_73 - .L_72)


	//   ....[0]....
.L_72:
        /*006c*/ 	.word	0xffffffff


	//   ....[1]....
        /*0070*/ 	.word	0xffffffff


	//   ....[2]....
        /*0074*/ 	.word	0xffffffff


	//   ....[3]....
        /*0078*/ 	.word	0xffffffff


	//   ....[4]....
        /*007c*/ 	.word	0xffffffff


	//   ....[5]....
        /*0080*/ 	.word	0xffffffff


	//   ....[6]....
        /*0084*/ 	.word	0xffffffff


	//   ....[7]....
        /*0088*/ 	.word	0xffffffff


	//   ....[8]....
        /*008c*/ 	.word	0xffffffff


	//   ....[9]....
        /*0090*/ 	.word	0xffffffff


	//   ....[10]....
        /*0094*/ 	.word	0xffffffff


	//   ....[11]....
        /*0098*/ 	.word	0xffffffff


	//   ....[12]....
        /*009c*/ 	.word	0xffffffff


	//   ....[13]....
        /*00a0*/ 	.word	0xffffffff


	//   ....[14]....
        /*00a4*/ 	.word	0xffffffff


	//   ....[15]....
        /*00a8*/ 	.word	0xffffffff


	//   ....[16]....
        /*00ac*/ 	.word	0xffffffff


	//   ....[17]....
        /*00b0*/ 	.word	0xffffffff


	//   ....[18]....
        /*00b4*/ 	.word	0xffffffff


	//   ....[19]....
        /*00b8*/ 	.word	0xffffffff


	//   ....[20]....
        /*00bc*/ 	.word	0xffffffff


	//   ....[21]....
        /*00c0*/ 	.word	0xffffffff


	//   ....[22]....
        /*00c4*/ 	.word	0xffffffff


	//   ....[23]....
        /*00c8*/ 	.word	0xffffffff


	//   ....[24]....
        /*00cc*/ 	.word	0xffffffff


	//   ....[25]....
        /*00d0*/ 	.word	0xffffffff


	//   ....[26]....
        /*00d4*/ 	.word	0xffffffff


	//   ....[27]....
        /*00d8*/ 	.word	0xffffffff


	//   ....[28]....
        /*00dc*/ 	.word	0xffffffff


	//   ....[29]....
        /*00e0*/ 	.word	0xffffffff


	//----- nvinfo : EIATTR_COOP_GROUP_INSTR_OFFSETS
	.align		4
.L_73:
        /*00e4*/ 	.byte	0x04, 0x28
        /*00e6*/ 	.short	(.L_75 - .L_74)


	//   ....[0]....
.L_74:
        /*00e8*/ 	.word	0x00000300


	//   ....[1]....
        /*00ec*/ 	.word	0x00000320


	//   ....[2]....
        /*00f0*/ 	.word	0x00000340


	//   ....[3]....
        /*00f4*/ 	.word	0x00000360


	//   ....[4]....
        /*00f8*/ 	.word	0x00000380


	//   ....[5]....
        /*00fc*/ 	.word	0x000003e0


	//   ....[6]....
        /*0100*/ 	.word	0x00000400


	//   ....[7]....
        /*0104*/ 	.word	0x00000420


	//   ....[8]....
        /*0108*/ 	.word	0x00000440


	//   ....[9]....
        /*010c*/ 	.word	0x00000460


	//   ....[10]....
        /*0110*/ 	.word	0x000006d0


	//   ....[11]....
        /*0114*/ 	.word	0x000006f0


	//   ....[12]....
        /*0118*/ 	.word	0x00000710


	//   ....[13]....
        /*011c*/ 	.word	0x00000730


	//   ....[14]....
        /*0120*/ 	.word	0x00000750


	//   ....[15]....
        /*0124*/ 	.word	0x000007b0


	//   ....[16]....
        /*0128*/ 	.word	0x000007d0


	//   ....[17]....
        /*012c*/ 	.word	0x000007f0


	//   ....[18]....
        /*0130*/ 	.word	0x00000810


	//   ....[19]....
        /*0134*/ 	.word	0x00000830


	//   ....[20]....
        /*0138*/ 	.word	0x00000b70


	//   ....[21]....
        /*013c*/ 	.word	0x00000b90


	//   ....[22]....
        /*0140*/ 	.word	0x00000bb0


	//   ....[23]....
        /*0144*/ 	.word	0x00000bd0


	//   ....[24]....
        /*0148*/ 	.word	0x00000bf0


	//   ....[25]....
        /*014c*/ 	.word	0x00000c50


	//   ....[26]....
        /*0150*/ 	.word	0x00000c70


	//   ....[27]....
        /*0154*/ 	.word	0x00000c90


	//   ....[28]....
        /*0158*/ 	.word	0x00000cb0


	//   ....[29]....
        /*015c*/ 	.word	0x00000cd0


	//----- nvinfo : EIATTR_VRC_CTA_INIT_COUNT
	.align		4
.L_75:
        /*0160*/ 	.byte	0x02, 0x4a
	.zero		1
	.zero		1


	//----- nvinfo : EIATTR_EXIT_INSTR_OFFSETS
	.align		4
        /*0164*/ 	.byte	0x04, 0x1c
        /*0166*/ 	.short	(.L_77 - .L_76)


	//   ....[0]....
.L_76:
        /*0168*/ 	.word	0x00000040


	//   ....[1]....
        /*016c*/ 	.word	0x00000a60


	//   ....[2]....
        /*0170*/ 	.word	0x00000eb0


	//----- nvinfo : EIATTR_CRS_STACK_SIZE
	.align		4
.L_77:
        /*0174*/ 	.byte	0x04, 0x1e
        /*0176*/ 	.short	(.L_79 - .L_78)
.L_78:
        /*0178*/ 	.word	0x00000000


	//----- nvinfo : EIATTR_CBANK_PARAM_SIZE
	.align		4
.L_79:
        /*017c*/ 	.byte	0x03, 0x19
        /*017e*/ 	.short	0x0020


	//----- nvinfo : EIATTR_PARAM_CBANK
	.align		4
        /*0180*/ 	.byte	0x04, 0x0a
        /*0182*/ 	.short	(.L_81 - .L_80)
	.align		4
.L_80:
        /*0184*/ 	.word	index@(.nv.constant0._Z21forward_fusion_kernelIfEvPT_S1_S1_S0_i)
        /*0188*/ 	.short	0x0380
        /*018a*/ 	.short	0x0020


	//----- nvinfo : EIATTR_SW_WAR
	.align		4
.L_81:
        /*018c*/ 	.byte	0x04, 0x36
        /*018e*/ 	.short	(.L_83 - .L_82)
.L_82:
        /*0190*/ 	.word	0x00000008
.L_83:


//--------------------- .nv.info._Z23gradient_softmax_kernelIfEvPT_S1_S1_S0_i --------------------------
	.section	.nv.info._Z23gradient_softmax_kernelIfEvPT_S1_S1_S0_i,"",@"SHT_CUDA_INFO"
	.sectionflags	@""
	.align	4


	//----- nvinfo : EIATTR_CUDA_API_VERSION
	.align		4
        /*0000*/ 	.byte	0x04, 0x37
        /*0002*/ 	.short	(.L_85 - .L_84)
.L_84:
        /*0004*/ 	.word	0x00000082


	//----- nvinfo : EIATTR_KPARAM_INFO
	.align		4
.L_85:
        /*0008*/ 	.byte	0x04, 0x17
        /*000a*/ 	.short	(.L_87 - .L_86)
.L_86:
        /*000c*/ 	.word	0x00000000
        /*0010*/ 	.short	0x0004
        /*0012*/ 	.short	0x001c
        /*0014*/ 	.byte	0x00, 0xf0, 0x11, 0x00


	//----- nvinfo : EIATTR_KPARAM_INFO
	.align		4
.L_87:
        /*0018*/ 	.byte	0x04, 0x17
        /*001a*/ 	.short	(.L_89 - .L_88)
.L_88:
        /*001c*/ 	.word	0x00000000
        /*0020*/ 	.short	0x0003
        /*0022*/ 	.short	0x0018
        /*0024*/ 	.byte	0x00, 0xf0, 0x11, 0x00


	//----- nvinfo : EIATTR_KPARAM_INFO
	.align		4
.L_89:
        /*0028*/ 	.byte	0x04, 0x17
        /*002a*/ 	.short	(.L_91 - .L_90)
.L_90:
        /*002c*/ 	.word	0x00000000
        /*0030*/ 	.short	0x0002
        /*0032*/ 	.short	0x0010
        /*0034*/ 	.byte	0x00, 0xf5, 0x21, 0x00


	//----- nvinfo : EIATTR_KPARAM_INFO
	.align		4
.L_91:
        /*0038*/ 	.byte	0x04, 0x17
        /*003a*/ 	.short	(.L_93 - .L_92)
.L_92:
        /*003c*/ 	.word	0x00000000
        /*0040*/ 	.short	0x0001
        /*0042*/ 	.short	0x0008
        /*0044*/ 	.byte	0x00, 0xf5, 0x21, 0x00


	//----- nvinfo : EIATTR_KPARAM_INFO
	.align		4
.L_93:
        /*0048*/ 	.byte	0x04, 0x17
        /*004a*/ 	.short	(.L_95 - .L_94)
.L_94:
        /*004c*/ 	.word	0x00000000
        /*0050*/ 	.short	0x0000
        /*0052*/ 	.short	0x0000
        /*0054*/ 	.byte	0x00, 0xf5, 0x21, 0x00


	//----- nvinfo : EIATTR_SPARSE_MMA_MASK
	.align		4
.L_95:
        /*0058*/ 	.byte	0x03, 0x50
        /*005a*/ 	.short	0x0000


	//----- nvinfo : EIATTR_MAXREG_COUNT
	.align		4
        /*005c*/ 	.byte	0x03, 0x1b
        /*005e*/ 	.short	0x00ff


	//----- nvinfo : EIATTR_NUM_BARRIERS
	.align		4
        /*0060*/ 	.byte	0x02, 0x4c
        /*0062*/ 	.byte	0x01
	.zero		1


	//----- nvinfo : EIATTR_MERCURY_ISA_VERSION
	.align		4
        /*0064*/ 	.byte	0x03, 0x5f
        /*0066*/ 	.short	0x0101


	//----- nvinfo : EIATTR_COOP_GROUP_MASK_REGIDS
	.align		4
        /*0068*/ 	.byte	0x04, 0x29
        /*006a*/ 	.short	(.L_97 - .L_96)


	//   ....[0]....
.L_96:
        /*006c*/ 	.word	0xffffffff


	//   ....[1]....
        /*0070*/ 	.word	0xffffffff


	//   ....[2]....
        /*0074*/ 	.word	0xffffffff


	//   ....[3]....
        /*0078*/ 	.word	0xffffffff


	//   ....[4]....
        /*007c*/ 	.word	0xffffffff


	//   ....[5]....
        /*0080*/ 	.word	0xffffffff


	//   ....[6]....
        /*0084*/ 	.word	0xffffffff


	//   ....[7]....
        /*0088*/ 	.word	0xffffffff


	//   ....[8]....
        /*008c*/ 	.word	0xffffffff


	//   ....[9]....
        /*0090*/ 	.word	0xffffffff


	//   ....[10]....
        /*0094*/ 	.word	0xffffffff


	//   ....[11]....
        /*0098*/ 	.word	0xffffffff


	//   ....[12]....
        /*009c*/ 	.word	0xffffffff


	//   ....[13]....
        /*00a0*/ 	.word	0xffffffff


	//   ....[14]....
        /*00a4*/ 	.word	0xffffffff


	//   ....[15]....
        /*00a8*/ 	.word	0xffffffff


	//   ....[16]....
        /*00ac*/ 	.word	0xffffffff


	//   ....[17]....
        /*00b0*/ 	.word	0xffffffff


	//   ....[18]....
        /*00b4*/ 	.word	0xffffffff


	//   ....[19]....
        /*00b8*/ 	.word	0xffffffff


	//   ....[20]....
        /*00bc*/ 	.word	0xffffffff


	//   ....[21]....
        /*00c0*/ 	.word	0xffffffff


	//   ....[22]....
        /*00c4*/ 	.word	0xffffffff


	//   ....[23]....
        /*00c8*/ 	.word	0xffffffff


	//   ....[24]....
        /*00cc*/ 	.word	0xffffffff


	//   ....[25]....
        /*00d0*/ 	.word	0xffffffff


	//   ....[26]....
        /*00d4*/ 	.word	0xffffffff


	//   ....[27]....
        /*00d8*/ 	.word	0xffffffff


	//   ....[28]....
        /*00dc*/ 	.word	0xffffffff


	//   ....[29]....
        /*00e0*/ 	.word	0xffffffff


	//----- nvinfo : EIATTR_COOP_GROUP_INSTR_OFFSETS
	.align		4
.L_97:
        /*00e4*/ 	.byte	0x04, 0x28
        /*00e6*/ 	.short	(.L_99 - .L_98)


	//   ....[0]....
.L_98:
        /*00e8*/ 	.word	0x00000240


	//   ....[1]....
        /*00ec*/ 	.word	0x00000260


	//   ....[2]....
        /*00f0*/ 	.word	0x00000280


	//   ....[3]....
        /*00f4*/ 	.word	0x000002a0


	//   ....[4]....
        /*00f8*/ 	.word	0x000002c0


	//   ....[5]....
        /*00fc*/ 	.word	0x00000350


	//   ....[6]....
        /*0100*/ 	.word	0x00000370


	//   ....[7]....
        /*0104*/ 	.word	0x00000390


	//   ....[8]....
        /*0108*/ 	.word	0x000003b0


	//   ....[9]....
        /*010c*/ 	.word	0x000003d0


	//   ....[10]....
        /*0110*/ 	.word	0x00000480


	//   ....[11]....
        /*0114*/ 	.word	0x000004a0


	//   ....[12]....
        /*0118*/ 	.word	0x000004c0


	//   ....[13]....
        /*011c*/ 	.word	0x000004e0


	//   ....[14]....
        /*0120*/ 	.word	0x00000500


	//   ....[15]....
        /*0124*/ 	.word	0x000005b0


	//   ....[16]....
        /*0128*/ 	.word	0x000005e0


	//   ....[17]....
        /*012c*/ 	.word	0x00000630


	//   ....[18]....
        /*0130*/ 	.word	0x00000650


	//   ....[19]....
        /*0134*/ 	.word	0x00000670


	//   ....[20]....
        /*0138*/ 	.word	0x000007a0


	//   ....[21]....
        /*013c*/ 	.word	0x000007c0


	//   ....[22]....
        /*0140*/ 	.word	0x000007e0


	//   ....[23]....
        /*0144*/ 	.word	0x00000800


	//   ....[24]....
        /*0148*/ 	.word	0x00000820


	//   ....[25]....
        /*014c*/ 	.word	0x000008b0


	//   ....[26]....
        /*0150*/ 	.word	0x000008d0


	//   ....[27]....
        /*0154*/ 	.word	0x000008f0


	//   ....[28]....
        /*0158*/ 	.word	0x00000910


	//   ....[29]....
        /*015c*/ 	.word	0x00000930


	//----- nvinfo : EIATTR_VRC_CTA_INIT_COUNT
	.align		4
.L_99:
        /*0160*/ 	.byte	0x02, 0x4a
	.zero		1
	.zero		1


	//----- nvinfo : EIATTR_EXIT_INSTR_OFFSETS
	.align		4
        /*0164*/ 	.byte	0x04, 0x1c
        /*0166*/ 	.short	(.L_101 - .L_100)


	//   ....[0]....
.L_100:
        /*0168*/ 	.word	0x00000040


	//   ....[1]....
        /*016c*/ 	.word	0x000006f0


	//   ....[2]....
        /*0170*/ 	.word	0x00000980


	//----- nvinfo : EIATTR_CBANK_PARAM_SIZE
	.align		4
.L_101:
        /*0174*/ 	.byte	0x03, 0x19
        /*0176*/ 	.short	0x0020


	//----- nvinfo : EIATTR_PARAM_CBANK
	.align		4
        /*0178*/ 	.byte	0x04, 0x0a
        /*017a*/ 	.short	(.L_103 - .L_102)
	.align		4
.L_102:
        /*017c*/ 	.word	index@(.nv.constant0._Z23gradient_softmax_kernelIfEvPT_S1_S1_S0_i)
        /*0180*/ 	.short	0x0380
        /*0182*/ 	.short	0x0020


	//----- nvinfo : EIATTR_SW_WAR
	.align		4
.L_103:
        /*0184*/ 	.byte	0x04, 0x36
        /*0186*/ 	.short	(.L_105 - .L_104)
.L_104:
        /*0188*/ 	.word	0x00000008
.L_105:


//--------------------- .nv.info._Z27gradient_dropout_mul_kernelIfEvPT_S1_S0_ --------------------------
	.section	.nv.info._Z27gradient_dropout_mul_kernelIfEvPT_S1_S0_,"",@"SHT_CUDA_INFO"
	.sectionflags	@""
	.align	4


	//----- nvinfo : EIATTR_CUDA_API_VERSION
	.align		4
        /*0000*/ 	.byte	0x04, 0x37
        /*0002*/ 	.short	(.L_107 - .L_106)
.L_106:
        /*0004*/ 	.word	0x00000082


	//----- nvinfo : EIATTR_KPARAM_INFO
	.align		4
.L_107:
        /*0008*/ 	.byte	0x04, 0x17
        /*000a*/ 	.short	(.L_109 - .L_108)
.L_108:
        /*000c*/ 	.word	0x00000000
        /*0010*/ 	.short	0x0002
        /*0012*/ 	.short	0x0010
        /*0014*/ 	.byte	0x00, 0xf0, 0x11, 0x00


	//----- nvinfo : EIATTR_KPARAM_INFO
	.align		4
.L_109:
        /*0018*/ 	.byte	0x04, 0x17
        /*001a*/ 	.short	(.L_111 - .L_110)
.L_110:
        /*001c*/ 	.word	0x00000000
        /*0020*/ 	.short	0x0001
        /*0022*/ 	.short	0x0008
        /*0024*/ 	.byte	0x00, 0xf5, 0x21, 0x00


	//----- nvinfo : EIATTR_KPARAM_INFO
	.align		4
.L_111:
        /*0028*/ 	.byte	0x04, 0x17
        /*002a*/ 	.short	(.L_113 - .L_112)
.L_112:
        /*002c*/ 	.word	0x00000000
        /*0030*/ 	.short	0x0000
        /*0032*/ 	.short	0x0000
        /*0034*/ 	.byte	0x00, 0xf5, 0x21, 0x00


	//----- nvinfo : EIATTR_SPARSE_MMA_MASK
	.align		4
.L_113:
        /*0038*/ 	.byte	0x03, 0x50
        /*003a*/ 	.short	0x0000


	//----- nvinfo : EIATTR_MAXREG_COUNT
	.align		4
        /*003c*/ 	.byte	0x03, 0x1b
        /*003e*/ 	.short	0x00ff


	//----- nvinfo : EIATTR_MERCURY_ISA_VERSION
	.align		4
        /*0040*/ 	.byte	0x03, 0x5f
        /*0042*/ 	.short	0x0101


	//----- nvinfo : EIATTR_VRC_CTA_INIT_COUNT
	.align		4
        /*0044*/ 	.byte	0x02, 0x4a
	.zero		1
	.zero		1


	//----- nvinfo : EIATTR_EXIT_INSTR_OFFSETS
	.align		4
        /*0048*/ 	.byte	0x04, 0x1c
        /*004a*/ 	.short	(.L_115 - .L_114)


	//   ....[0]....
.L_114:
        /*004c*/ 	.word	0x00000100


	//----- nvinfo : EIATTR_CBANK_PARAM_SIZE
	.align		4
.L_115:
        /*0050*/ 	.byte	0x03, 0x19
        /*0052*/ 	.short	0x0014


	//----- nvinfo : EIATTR_PARAM_CBANK
	.align		4
        /*0054*/ 	.byte	0x04, 0x0a
        /*0056*/ 	.short	(.L_117 - .L_116)
	.align		4
.L_116:
        /*0058*/ 	.word	index@(.nv.constant0._Z27gradient_dropout_mul_kernelIfEvPT_S1_S0_)
        /*005c*/ 	.short	0x0380
        /*005e*/ 	.short	0x0014


	//----- nvinfo : EIATTR_SW_WAR
	.align		4
.L_117:
        /*0060*/ 	.byte	0x04, 0x36
        /*0062*/ 	.short	(.L_119 - .L_118)
.L_118:
        /*0064*/ 	.word	0x00000008
.L_119:


//--------------------- .nv.info._Z18dropout_mul_kernelIfEvPT_S1_S1_S0_ --------------------------
	.section	.nv.info._Z18dropout_mul_kernelIfEvPT_S1_S1_S0_,"",@"SHT_CUDA_INFO"
	.sectionflags	@""
	.align	4


	//----- nvinfo : EIATTR_CUDA_API_VERSION
	.align		4
        /*0000*/ 	.byte	0x04, 0x37
        /*0002*/ 	.short	(.L_121 - .L_120)
.L_120:
        /*0004*/ 	.word	0x00000082


	//----- nvinfo : EIATTR_KPARAM_INFO
	.align		4
.L_121:
        /*0008*/ 	.byte	0x04, 0x17
        /*000a*/ 	.short	(.L_123 - .L_122)
.L_122:
        /*000c*/ 	.word	0x00000000
        /*0010*/ 	.short	0x0003
        /*0012*/ 	.short	0x0018
        /*0014*/ 	.byte	0x00, 0xf0, 0x11, 0x00


	//----- nvinfo : EIATTR_KPARAM_INFO
	.align		4
.L_123:
        /*0018*/ 	.byte	0x04, 0x17
        /*001a*/ 	.short	(.L_125 - .L_124)
.L_124:
        /*001c*/ 	.word	0x00000000
        /*0020*/ 	.short	0x0002
        /*0022*/ 	.short	0x0010
        /*0024*/ 	.byte	0x00, 0xf5, 0x21, 0x00


	//----- nvinfo : EIATTR_KPARAM_INFO
	.align		4
.L_125:
        /*0028*/ 	.byte	0x04, 0x17
        /*002a*/ 	.short	(.L_127 - .L_126)
.L_126:
        /*002c*/ 	.word	0x00000000
        /*0030*/ 	.short	0x0001
        /*0032*/ 	.short	0x0008
        /*0034*/ 	.byte	0x00, 0xf5, 0x21, 0x00


	//----- nvinfo : EIATTR_KPARAM_INFO
	.align		4
.L_127:
        /*0038*/ 	.byte	0x04, 0x17
        /*003a*/ 	.short	(.L_129 - .L_128)
.L_128:
        /*003c*/ 	.word	0x00000000
        /*0040*/ 	.short	0x0000
        /*0042*/ 	.short	0x0000
        /*0044*/ 	.byte	0x00, 0xf5, 0x21, 0x00


	//----- nvinfo : EIATTR_SPARSE_MMA_MASK
	.align		4
.L_129:
        /*0048*/ 	.byte	0x03, 0x50
        /*004a*/ 	.short	0x0000


	//----- nvinfo : EIATTR_MAXREG_COUNT
	.align		4
        /*004c*/ 	.byte	0x03, 0x1b
        /*004e*/ 	.short	0x00ff


	//----- nvinfo : EIATTR_MERCURY_ISA_VERSION
	.align		4
        /*0050*/ 	.byte	0x03, 0x5f
        /*0052*/ 	.short	0x0101


	//----- nvinfo : EIATTR_VRC_CTA_INIT_COUNT
	.align		4
        /*0054*/ 	.byte	0x02, 0x4a
	.zero		1
	.zero		1


	//----- nvinfo : EIATTR_EXIT_INSTR_OFFSETS
	.align		4
        /*0058*/ 	.byte	0x04, 0x1c
        /*005a*/ 	.short	(.L_131 - .L_130)


	//   ....[0]....
.L_130:
        /*005c*/ 	.word	0x00000120


	//----- nvinfo : EIATTR_CBANK_PARAM_SIZE
	.align		4
.L_131:
        /*0060*/ 	.byte	0x03, 0x19
        /*0062*/ 	.short	0x001c


	//----- nvinfo : EIATTR_PARAM_CBANK
	.align		4
        /*0064*/ 	.byte	0x04, 0x0a
        /*0066*/ 	.short	(.L_133 - .L_132)
	.align		4
.L_132:
        /*0068*/ 	.word	index@(.nv.constant0._Z18dropout_mul_kernelIfEvPT_S1_S1_S0_)
        /*006c*/ 	.short	0x0380
        /*006e*/ 	.short	0x001c


	//----- nvinfo : EIATTR_SW_WAR
	.align		4
.L_133:
        /*0070*/ 	.byte	0x04, 0x36
        /*0072*/ 	.short	(.L_135 - .L_134)
.L_134:
        /*0074*/ 	.word	0x00000008
.L_135:


//--------------------- .nv.info._Z14softmax_kernelIfEvPT_i --------------------------
	.section	.nv.info._Z14softmax_kernelIfEvPT_i,"",@"SHT_CUDA_INFO"
	.sectionflags	@""
	.align	4


	//----- nvinfo : EIATTR_CUDA_API_VERSION
	.align		4
        /*0000*/ 	.byte	0x04, 0x37
        /*0002*/ 	.short	(.L_137 - .L_136)
.L_136:
        /*0004*/ 	.word	0x00000082


	//----- nvinfo : EIATTR_KPARAM_INFO
	.align		4
.L_137:
        /*0008*/ 	.byte	0x04, 0x17
        /*000a*/ 	.short	(.L_139 - .L_138)
.L_138:
        /*000c*/ 	.word	0x00000000
        /*0010*/ 	.short	0x0001
        /*0012*/ 	.short	0x0008
        /*0014*/ 	.byte	0x00, 0xf0, 0x11, 0x00


	//----- nvinfo : EIATTR_KPARAM_INFO
	.align		4
.L_139:
        /*0018*/ 	.byte	0x04, 0x17
        /*001a*/ 	.short	(.L_141 - .L_140)
.L_140:
        /*001c*/ 	.word	0x00000000
        /*0020*/ 	.short	0x0000
        /*0022*/ 	.short	0x0000
        /*0024*/ 	.byte	0x00, 0xf5, 0x21, 0x00


	//----- nvinfo : EIATTR_SPARSE_MMA_MASK
	.align		4
.L_141:
        /*0028*/ 	.byte	0x03, 0x50
        /*002a*/ 	.short	0x0000


	//----- nvinfo : EIATTR_MAXREG_COUNT
	.align		4
        /*002c*/ 	.byte	0x03, 0x1b
        /*002e*/ 	.short	0x00ff


	//----- nvinfo : EIATTR_NUM_BARRIERS
	.align		4
        /*0030*/ 	.byte	0x02, 0x4c
        /*0032*/ 	.byte	0x01
	.zero		1


	//----- nvinfo : EIATTR_MERCURY_ISA_VERSION
	.align		4
        /*0034*/ 	.byte	0x03, 0x5f
        /*0036*/ 	.short	0x0101


	//----- nvinfo : EIATTR_COOP_GROUP_MASK_REGIDS
	.align		4
        /*0038*/ 	.byte	0x04, 0x29
        /*003a*/ 	.short	(.L_143 - .L_142)


	//   ....[0]....
.L_142:
        /*003c*/ 	.word	0xffffffff


	//   ....[1]....
        /*0040*/ 	.word	0xffffffff


	//   ....[2]....
        /*0044*/ 	.word	0xffffffff


	//   ....[3]....
        /*0048*/ 	.word	0xffffffff


	//   ....[4]....
        /*004c*/ 	.word	0xffffffff


	//   ....[5]....
        /*0050*/ 	.word	0xffffffff


	//   ....[6]....
        /*0054*/ 	.word	0xffffffff


	//   ....[7]....
        /*0058*/ 	.word	0xffffffff


	//   ....[8]....
        /*005c*/ 	.word	0xffffffff


	//   ....[9]....
        /*0060*/ 	.word	0xffffffff


	//   ....[10]....
        /*0064*/ 	.word	0xffffffff


	//   ....[11]....
        /*0068*/ 	.word	0xffffffff


	//   ....[12]....
        /*006c*/ 	.word	0xffffffff


	//   ....[13]....
        /*0070*/ 	.word	0xffffffff


	//   ....[14]....
        /*0074*/ 	.word	0xffffffff


	//   ....[15]....
        /*0078*/ 	.word	0xffffffff


	//   ....[16]....
        /*007c*/ 	.word	0xffffffff


	//   ....[17]....
        /*0080*/ 	.word	0xffffffff


	//   ....[18]....
        /*0084*/ 	.word	0xffffffff


	//   ....[19]....
        /*0088*/ 	.word	0xffffffff


	//   ....[20]....
        /*008c*/ 	.word	0xffffffff


	//   ....[21]....
        /*0090*/ 	.word	0xffffffff


	//   ....[22]....
        /*0094*/ 	.word	0xffffffff


	//   ....[23]....
        /*0098*/ 	.word	0xffffffff


	//   ....[24]....
        /*009c*/ 	.word	0xffffffff


	//   ....[25]....
        /*00a0*/ 	.word	0xffffffff


	//   ....[26]....
        /*00a4*/ 	.word	0xffffffff


	//   ....[27]....
        /*00a8*/ 	.word	0xffffffff


	//   ....[28]....
        /*00ac*/ 	.word	0xffffffff


	//   ....[29]....
        /*00b0*/ 	.word	0xffffffff


	//----- nvinfo : EIATTR_COOP_GROUP_INSTR_OFFSETS
	.align		4
.L_143:
        /*00b4*/ 	.byte	0x04, 0x28
        /*00b6*/ 	.short	(.L_145 - .L_144)


	//   ....[0]....
.L_144:
        /*00b8*/ 	.word	0x000002b0


	//   ....[1]....
        /*00bc*/ 	.word	0x000002d0


	//   ....[2]....
        /*00c0*/ 	.word	0x000002f0


	//   ....[3]....
        /*00c4*/ 	.word	0x00000310


	//   ....[4]....
        /*00c8*/ 	.word	0x00000330


	//   ....[5]....
        /*00cc*/ 	.word	0x00000390


	//   ....[6]....
        /*00d0*/ 	.word	0x000003b0


	//   ....[7]....
        /*00d4*/ 	.word	0x000003d0


	//   ....[8]....
        /*00d8*/ 	.word	0x000003f0


	//   ....[9]....
        /*00dc*/ 	.word	0x00000410


	//   ....[10]....
        /*00e0*/ 	.word	0x00000610


	//   ....[11]....
        /*00e4*/ 	.word	0x00000630


	//   ....[12]....
        /*00e8*/ 	.word	0x00000650


	//   ....[13]....
        /*00ec*/ 	.word	0x00000670


	//   ....[14]....
        /*00f0*/ 	.word	0x00000690


	//   ....[15]....
        /*00f4*/ 	.word	0x000006f0


	//   ....[16]....
        /*00f8*/ 	.word	0x00000710


	//   ....[17]....
        /*00fc*/ 	.word	0x00000730


	//   ....[18]....
        /*0100*/ 	.word	0x00000750


	//   ....[19]....
        /*0104*/ 	.word	0x00000770


	//   ....[20]....
        /*0108*/ 	.word	0x00000a40


	//   ....[21]....
        /*010c*/ 	.word	0x00000a60


	//   ....[22]....
        /*0110*/ 	.word	0x00000a80


	//   ....[23]....
        /*0114*/ 	.word	0x00000aa0


	//   ....[24]....
        /*0118*/ 	.word	0x00000ac0


	//   ....[25]....
        /*011c*/ 	.word	0x00000b20


	//   ....[26]....
        /*0120*/ 	.word	0x00000b40


	//   ....[27]....
        /*0124*/ 	.word	0x00000b60


	//   ....[28]....
        /*0128*/ 	.word	0x00000b80


	//   ....[29]....
        /*012c*/ 	.word	0x00000ba0


	//----- nvinfo : EIATTR_VRC_CTA_INIT_COUNT
	.align		4
.L_145:
        /*0130*/ 	.byte	0x02, 0x4a
	.zero		1
	.zero		1


	//----- nvinfo : EIATTR_EXIT_INSTR_OFFSETS
	.align		4
        /*0134*/ 	.byte	0x04, 0x1c
        /*0136*/ 	.short	(.L_147 - .L_146)


	//   ....[0]....
.L_146:
        /*0138*/ 	.word	0x00000040


	//   ....[1]....
        /*013c*/ 	.word	0x00000930


	//   ....[2]....
        /*0140*/ 	.word	0x00000cd0


	//----- nvinfo : EIATTR_CRS_STACK_SIZE
	.align		4
.L_147:
        /*0144*/ 	.byte	0x04, 0x1e
        /*0146*/ 	.short	(.L_149 - .L_148)
.L_148:
        /*0148*/ 	.word	0x00000000


	//----- nvinfo : EIATTR_CBANK_PARAM_SIZE
	.align		4
.L_149:
        /*014c*/ 	.byte	0x03, 0x19
        /*014e*/ 	.short	0x000c


	//----- nvinfo : EIATTR_PARAM_CBANK
	.align		4
        /*0150*/ 	.byte	0x04, 0x0a
        /*0152*/ 	.short	(.L_151 - .L_150)
	.align		4
.L_150:
        /*0154*/ 	.word	index@(.nv.constant0._Z14softmax_kernelIfEvPT_i)
        /*0158*/ 	.short	0x0380
        /*015a*/ 	.short	0x000c


	//----- nvinfo : EIATTR_SW_WAR
	.align		4
.L_151:
        /*015c*/ 	.byte	0x04, 0x36
        /*015e*/ 	.short	(.L_153 - .L_152)
.L_152:
        /*0160*/ 	.word	0x00000008
.L_153:


//--------------------- .nv.callgraph             --------------------------
	.section	.nv.callgraph,"",@"SHT_CUDA_CALLGRAPH"
	.align	4
	.sectionentsize	8
	.align		4
        /*0000*/ 	.word	0x00000000
	.align		4
        /*0004*/ 	.word	0xffffffff
	.align		4
        /*0008*/ 	.word	0x00000000
	.align		4
        /*000c*/ 	.word	0xfffffffe
	.align		4
        /*0010*/ 	.word	0x00000000
	.align		4
        /*0014*/ 	.word	0xfffffffd
	.align		4
        /*0018*/ 	.word	0x00000000
	.align		4
        /*001c*/ 	.word	0xfffffffc


//--------------------- .text._Z22backward_fusion_kernelIfEvPT_S1_S1_i --------------------------
	.section	.text._Z22backward_fusion_kernelIfEvPT_S1_S1_i,"ax",@progbits
	.align	128
        .global         _Z22backward_fusion_kernelIfEvPT_S1_S1_i
        .type           _Z22backward_fusion_kernelIfEvPT_S1_S1_i,@function
        .size           _Z22backward_fusion_kernelIfEvPT_S1_S1_i,(.L_x_50 - _Z22backward_fusion_kernelIfEvPT_S1_S1_i)
        .other          _Z22backward_fusion_kernelIfEvPT_S1_S1_i,@"STO_CUDA_ENTRY STV_DEFAULT"
_Z22backward_fusion_kernelIfEvPT_S1_S1_i:
.text._Z22backward_fusion_kernelIfEvPT_S1_S1_i:
[----:B------:R-:W-:Y:S01]  /*0000*/  LDC R1, c[0x0][0x37c] ;  /* 0x0000df00ff017b82 */ /* 0x000fe20000000800 */
[----:B------:R-:W0:Y:S02]  /*0010*/  LDCU UR4, c[0x0][0x398] ;  /* 0x00007300ff0477ac */ /* 0x000e240008000800 */
[----:B0-----:R-:W-:-:S04]  /*0020*/  MOV R13, UR4 ;  /* 0x00000004000d7c02 */ /* 0x001fc80008000f00 */
[----:B------:R-:W-:-:S13]  /*0030*/  ISETP.GE.AND P0, PT, R13, 0x1, PT ;  /* 0x000000010d00780c */ /* 0x000fda0003f06270 */
[----:B------:R-:W-:Y:S05]  /*0040*/  @!P0 EXIT ;  /* 0x000000000000894d */ /* 0x000fea0003800000 */
[----:B------:R-:W0:Y:S01]  /*0050*/  S2R R17, SR_TID.X ;  /* 0x0000000000117919 */ /* 0x000e220000002100 */
[----:B------:R-:W1:Y:S01]  /*0060*/  S2UR UR5, SR_CgaCtaId ;  /* 0x00000000000579c3 */ /* 0x000e620000008800 */
[----:B------:R-:W2:Y:S01]  /*0070*/  LDCU UR6, c[0x0][0x360] ;  /* 0x00006c00ff0677ac */ /* 0x000ea20008000800 */
[----:B------:R-:W-:Y:S01]  /*0080*/  ISETP.NE.AND P0, PT, R13, 0x1, PT ;  /* 0x000000010d00780c */ /* 0x000fe20003f05270 */
[----:B------:R-:W3:Y:S01]  /*0090*/  S2R R8, SR_CTAID.X ;  /* 0x0000000000087919 */ /* 0x000ee20000002500 */
[----:B------:R-:W-:Y:S01]  /*00a0*/  UMOV UR4, 0x400 ;  /* 0x0000040000047882 */ /* 0x000fe20000000000 */
[----:B------:R-:W4:Y:S01]  /*00b0*/  LDCU.64 UR8, c[0x0][0x358] ;  /* 0x00006b00ff0877ac */ /* 0x000f220008000a00 */
[----:B-1----:R-:W-:Y:S02]  /*00c0*/  ULEA UR4, UR5, UR4, 0x18 ;  /* 0x0000000405047291 */ /* 0x002fe4000f8ec0ff */
[----:B--2---:R-:W-:Y:S01]  /*00d0*/  USHF.R.U32.HI UR5, URZ, 0x5, UR6 ;  /* 0x00000005ff057899 */ /* 0x004fe20008011606 */
[----:B0-----:R-:W-:-:S03]  /*00e0*/  SHF.L.U32 R16, R17, 0x2, RZ ;  /* 0x0000000211107819 */ /* 0x001fc600000006ff */
[C---:B------:R-:W-:Y:S01]  /*00f0*/  LEA.HI R0, R17.reuse, UR4, RZ, 0x1d ;  /* 0x0000000411007c11 */ /* 0x040fe2000f8fe8ff */
[-C--:B---3--:R-:W-:Y:S01]  /*0100*/  IMAD R8, R8, R13.reuse, RZ ;  /* 0x0000000d08087224 */ /* 0x088fe200078e02ff */
[----:B------:R-:W-:Y:S02]  /*0110*/  LOP3.LUT R23, R17, 0x1f, RZ, 0xc0, !PT ;  /* 0x0000001f11177812 */ /* 0x000fe400078ec0ff */
[----:B------:R-:W-:Y:S01]  /*0120*/  LOP3.LUT R16, R16, 0x7c, RZ, 0xc0, !PT ;  /* 0x0000007c10107812 */ /* 0x000fe200078ec0ff */
[----:B------:R-:W-:Y:S01]  /*0130*/  IMAD R18, R8, R13, RZ ;  /* 0x0000000d08127224 */ /* 0x000fe200078e02ff */
[----:B----4-:R-:W-:Y:S06]  /*0140*/  @!P0 BRA `(.L_x_0) ;  /* 0x0000000400848947 */ /* 0x010fec0003800000 */
[----:B------:R-:W0:Y:S01]  /*0150*/  LDC R20, c[0x0][0x398] ;  /* 0x0000e600ff147b82 */ /* 0x000e220000000800 */
[----:B------:R-:W-:Y:S01]  /*0160*/  IMAD R8, R8, R13, R13 ;  /* 0x0000000d08087224 */ /* 0x000fe200078e020d */
[----:B------:R-:W-:Y:S02]  /*0170*/  LOP3.LUT R22, R13, 0x7ffffffe, RZ, 0xc0, !PT ;  /* 0x7ffffffe0d167812 */ /* 0x000fe400078ec0ff */
[----:B------:R-:W-:Y:S02]  /*0180*/  ISETP.NE.AND P0, PT, R23, RZ, PT ;  /* 0x000000ff1700720c */ /* 0x000fe40003f05270 */
[-C--:B------:R-:W-:Y:S02]  /*0190*/  IADD3 R21, PT, PT, R18, R17.reuse, RZ ;  /* 0x0000001112157210 */ /* 0x080fe40007ffe0ff */
[----:B------:R-:W1:Y:S01]  /*01a0*/  LDC.64 R6, c[0x0][0x390] ;  /* 0x0000e400ff067b82 */ /* 0x000e620000000a00 */
[----:B------:R-:W-:Y:S02]  /*01b0*/  IADD3 R19, PT, PT, R8, R17, RZ ;  /* 0x0000001108137210 */ /* 0x000fe40007ffe0ff */
[----:B------:R-:W-:-:S05]  /*01c0*/  IADD3 R22, PT, PT, -R22, RZ, RZ ;  /* 0x000000ff16167210 */ /* 0x000fca0007ffe1ff */
[----:B------:R-:W2:Y:S08]  /*01d0*/  LDC.64 R4, c[0x0][0x380] ;  /* 0x0000e000ff047b82 */ /* 0x000eb00000000a00 */
[----:B------:R-:W3:Y:S02]  /*01e0*/  LDC.64 R2, c[0x0][0x388] ;  /* 0x0000e200ff027b82 */ /* 0x000ee40000000a00 */
.L_x_1:
[----:B-1----:R-:W-:-:S04]  /*01f0*/  IMAD.WIDE.U32 R12, R21, 0x4, R6 ;  /* 0x00000004150c7825 */ /* 0x002fc800078e0006 */
[C---:B--2---:R-:W-:Y:S02]  /*0200*/  IMAD.WIDE.U32 R8, R21.reuse, 0x4, R4 ;  /* 0x0000000415087825 */ /* 0x044fe400078e0004 */
[----:B------:R-:W2:Y:S04]  /*0210*/  LDG.E R13, desc[UR8][R12.64] ;  /* 0x000000080c0d7981 */ /* 0x000ea8000c1e1900 */
[----:B----4-:R-:W2:Y:S02]  /*0220*/  LDG.E R10, desc[UR8][R8.64] ;  /* 0x00000008080a7981 */ /* 0x010ea4000c1e1900 */
[----:B--2---:R-:W-:Y:S01]  /*0230*/  FMUL R15, R10, R13 ;  /* 0x0000000d0a0f7220 */ /* 0x004fe20000400000 */
[----:B---3--:R-:W-:-:S04]  /*0240*/  IMAD.WIDE.U32 R10, R21, 0x4, R2 ;  /* 0x00000004150a7825 */ /* 0x008fc800078e0002 */
[----:B------:R-:W-:Y:S04]  /*0250*/  STG.E desc[UR8][R8.64], R15 ;  /* 0x0000000f08007986 */ /* 0x000fe8000c101908 */
[----:B------:R-:W2:Y:S01]  /*0260*/  LDG.E R14, desc[UR8][R10.64] ;  /* 0x000000080a0e7981 */ /* 0x000ea2000c1e1900 */
[----:B------:R-:W-:Y:S01]  /*0270*/  ISETP.GE.U32.AND P1, PT, R17, UR5, PT ;  /* 0x0000000511007c0c */ /* 0x000fe2000bf26070 */
[----:B--2---:R-:W-:-:S05]  /*0280*/  FMUL R14, R15, R14 ;  /* 0x0000000e0f0e7220 */ /* 0x004fca0000400000 */
[----:B------:R-:W1:Y:S02]  /*0290*/  SHFL.BFLY PT, R25, R14, 0x10, 0x1f ;  /* 0x0e001f000e197f89 */ /* 0x000e6400000e0000 */
[----:B-1----:R-:W-:Y:S01]  /*02a0*/  FADD R25, R14, R25 ;  /* 0x000000190e197221 */ /* 0x002fe20000000000 */
[----:B------:R-:W-:-:S04]  /*02b0*/  HFMA2 R14, -RZ, RZ, 0, 0 ;  /* 0x00000000ff0e7431 */ /* 0x000fc800000001ff */
[----:B------:R-:W1:Y:S02]  /*02c0*/  SHFL.BFLY PT, R24, R25, 0x8, 0x1f ;  /* 0x0d001f0019187f89 */ /* 0x000e6400000e0000 */
[----:B-1----:R-:W-:-:S05]  /*02d0*/  FADD R24, R25, R24 ;  /* 0x0000001819187221 */ /* 0x002fca0000000000 */
[----:B------:R-:W1:Y:S02]  /*02e0*/  SHFL.BFLY PT, R13, R24, 0x4, 0x1f ;  /* 0x0c801f00180d7f89 */ /* 0x000e6400000e0000 */
[----:B-1----:R-:W-:-:S05]  /*02f0*/  FADD R13, R24, R13 ;  /* 0x0000000d180d7221 */ /* 0x002fca0000000000 */
[----:B------:R-:W1:Y:S02]  /*0300*/  SHFL.BFLY PT, R12, R13, 0x2, 0x1f ;  /* 0x0c401f000d0c7f89 */ /* 0x000e6400000e0000 */
[----:B-1----:R-:W-:-:S05]  /*0310*/  FADD R26, R13, R12 ;  /* 0x0000000c0d1a7221 */ /* 0x002fca0000000000 */
[----:B------:R-:W1:Y:S02]  /*0320*/  SHFL.BFLY PT, R15, R26, 0x1, 0x1f ;  /* 0x0c201f001a0f7f89 */ /* 0x000e6400000e0000 */
[----:B-1----:R-:W-:-:S05]  /*0330*/  FADD R27, R26, R15 ;  /* 0x0000000f1a1b7221 */ /* 0x002fca0000000000 */
[----:B------:R-:W-:Y:S01]  /*0340*/  @!P0 STS [R0], R27 ;  /* 0x0000001b00008388 */ /* 0x000fe20000000800 */
[----:B------:R-:W-:Y:S06]  /*0350*/  BAR.SYNC.DEFER_BLOCKING 0x0 ;  /* 0x0000000000007b1d */ /* 0x000fec0000010000 */
[----:B------:R-:W1:Y:S02]  /*0360*/  @!P1 LDS R14, [R16+UR4] ;  /* 0x00000004100e9984 */ /* 0x000e640008000800 */
[----:B------:R-:W-:Y:S06]  /*0370*/  BAR.SYNC.DEFER_BLOCKING 0x0 ;  /* 0x0000000000007b1d */ /* 0x000fec0000010000 */
[----:B------:R-:W2:Y:S04]  /*0380*/  LDG.E R12, desc[UR8][R8.64] ;  /* 0x00000008080c7981 */ /* 0x000ea8000c1e1900 */
[----:B------:R-:W3:Y:S04]  /*0390*/  LDG.E R10, desc[UR8][R10.64] ;  /* 0x000000080a0a7981 */ /* 0x000ee8000c1e1900 */
[----:B-1----:R-:W1:Y:S02]  /*03a0*/  SHFL.BFLY PT, R13, R14, 0x10, 0x1f ;  /* 0x0e001f000e0d7f89 */ /* 0x002e6400000e0000 */
[----:B-1----:R-:W-:-:S05]  /*03b0*/  FADD R15, R13, R14 ;  /* 0x0000000e0d0f7221 */ /* 0x002fca0000000000 */
[----:B------:R-:W1:Y:S02]  /*03c0*/  SHFL.BFLY PT, R24, R15, 0x8, 0x1f ;  /* 0x0d001f000f187f89 */ /* 0x000e6400000e0000 */
[----:B-1----:R-:W-:-:S05]  /*03d0*/  FADD R24, R15, R24 ;  /* 0x000000180f187221 */ /* 0x002fca0000000000 */
[----:B------:R-:W1:Y:S02]  /*03e0*/  SHFL.BFLY PT, R13, R24, 0x4, 0x1f ;  /* 0x0c801f00180d7f89 */ /* 0x000e6400000e0000 */
[----:B-1----:R-:W-:-:S05]  /*03f0*/  FADD R25, R24, R13 ;  /* 0x0000000d18197221 */ /* 0x002fca0000000000 */
[----:B------:R-:W1:Y:S02]  /*0400*/  SHFL.BFLY PT, R26, R25, 0x2, 0x1f ;  /* 0x0c401f00191a7f89 */ /* 0x000e6400000e0000 */
[----:B-1----:R-:W-:-:S05]  /*0410*/  FADD R26, R25, R26 ;  /* 0x0000001a191a7221 */ /* 0x002fca0000000000 */
[----:B------:R-:W1:Y:S02]  /*0420*/  SHFL.BFLY PT, R13, R26, 0x1, 0x1f ;  /* 0x0c201f001a0d7f89 */ /* 0x000e6400000e0000 */
[----:B-1----:R-:W-:-:S04]  /*0430*/  FADD R13, R26, R13 ;  /* 0x0000000d1a0d7221 */ /* 0x002fc80000000000 */
[----:B--2---:R-:W-:-:S04]  /*0440*/  FADD R13, -R13, R12 ;  /* 0x0000000c0d0d7221 */ /* 0x004fc80000000100 */
[----:B---3--:R-:W-:Y:S01]  /*0450*/  FMUL R27, R13, R10 ;  /* 0x0000000a0d1b7220 */ /* 0x008fe20000400000 */
[----:B------:R-:W-:-:S04]  /*0460*/  IMAD.WIDE.U32 R12, R19, 0x4, R6 ;  /* 0x00000004130c7825 */ /* 0x000fc800078e0006 */
[C---:B------:R-:W-:Y:S01]  /*0470*/  IMAD.WIDE.U32 R10, R19.reuse, 0x4, R4 ;  /* 0x00000004130a7825 */ /* 0x040fe200078e0004 */
[----:B------:R-:W-:Y:S04]  /*0480*/  STG.E desc[UR8][R8.64], R27 ;  /* 0x0000001b08007986 */ /* 0x000fe8000c101908 */
[----:B------:R-:W2:Y:S04]  /*0490*/  LDG.E R13, desc[UR8][R12.64] ;  /* 0x000000080c0d7981 */ /* 0x000ea8000c1e1900 */
[----:B------:R-:W2:Y:S02]  /*04a0*/  LDG.E R14, desc[UR8][R10.64] ;  /* 0x000000080a0e7981 */ /* 0x000ea4000c1e1900 */
[----:B--2---:R-:W-:Y:S01]  /*04b0*/  FMUL R25, R14, R13 ;  /* 0x0000000d0e197220 */ /* 0x004fe20000400000 */
[----:B------:R-:W-:-:S04]  /*04c0*/  IMAD.WIDE.U32 R14, R19, 0x4, R2 ;  /* 0x00000004130e7825 */ /* 0x000fc800078e0002 */
[----:B------:R-:W-:Y:S04]  /*04d0*/  STG.E desc[UR8][R10.64], R25 ;  /* 0x000000190a007986 */ /* 0x000fe8000c101908 */
[----:B------:R-:W2:Y:S01]  /*04e0*/  LDG.E R24, desc[UR8][R14.64] ;  /* 0x000000080e187981 */ /* 0x000ea2000c1e1900 */
[----:B------:R-:W-:Y:S01]  /*04f0*/  ISETP.NE.AND P0, PT, R23, RZ, PT ;  /* 0x000000ff1700720c */ /* 0x000fe20003f05270 */
[----:B--2---:R-:W-:-:S05]  /*0500*/  FMUL R24, R25, R24 ;  /* 0x0000001819187220 */ /* 0x004fca0000400000 */
        /* <DEDUP_REMOVED lines=9> */
[----:B-1----:R-:W-:Y:S01]  /*05a0*/  FADD R25, R12, R13 ;  /* 0x0000000d0c197221 */ /* 0x002fe20000000000 */
[----:B------:R-:W-:-:S04]  /*05b0*/  MOV R13, RZ ;  /* 0x000000ff000d7202 */ /* 0x000fc80000000f00 */
[----:B------:R-:W-:Y:S01]  /*05c0*/  @!P0 STS [R0], R25 ;  /* 0x0000001900008388 */ /* 0x000fe20000000800 */
[----:B------:R-:W-:Y:S06]  /*05d0*/  BAR.SYNC.DEFER_BLOCKING 0x0 ;  /* 0x0000000000007b1d */ /* 0x000fec0000010000 */
[----:B------:R-:W1:Y:S02]  /*05e0*/  @!P1 LDS R13, [R16+UR4] ;  /* 0x00000004100d9984 */ /* 0x000e640008000800 */
[----:B------:R-:W-:Y:S06]  /*05f0*/  BAR.SYNC.DEFER_BLOCKING 0x0 ;  /* 0x0000000000007b1d */ /* 0x000fec0000010000 */
[----:B------:R-:W2:Y:S04]  /*0600*/  LDG.E R8, desc[UR8][R10.64] ;  /* 0x000000080a087981 */ /* 0x000ea8000c1e1900 */
[----:B------:R-:W3:Y:S01]  /*0610*/  LDG.E R14, desc[UR8][R14.64] ;  /* 0x000000080e0e7981 */ /* 0x000ee2000c1e1900 */
[----:B------:R-:W-:-:S04]  /*0620*/  IADD3 R22, PT, PT, R22, 0x2, RZ ;  /* 0x0000000216167810 */ /* 0x000fc80007ffe0ff */
[----:B------:R-:W-:Y:S01]  /*0630*/  ISETP.NE.AND P1, PT, R22, RZ, PT ;  /* 0x000000ff1600720c */ /* 0x000fe20003f25270 */
[----:B-1----:R-:W1:Y:S02]  /*0640*/  SHFL.BFLY PT, R24, R13, 0x10, 0x1f ;  /* 0x0e001f000d187f89 */ /* 0x002e6400000e0000 */
[----:B-1----:R-:W-:Y:S01]  /*0650*/  FADD R24, R24, R13 ;  /* 0x0000000d18187221 */ /* 0x002fe20000000000 */
[----:B0-----:R-:W-:-:S04]  /*0660*/  MOV R13, R20 ;  /* 0x00000014000d7202 */ /* 0x001fc80000000f00 */
[----:B------:R-:W0:Y:S01]  /*0670*/  SHFL.BFLY PT, R9, R24, 0x8, 0x1f ;  /* 0x0d001f0018097f89 */ /* 0x000e2200000e0000 */
[C---:B------:R-:W-:Y:S02]  /*0680*/  LEA R18, R13.reuse, R18, 0x1 ;  /* 0x000000120d127211 */ /* 0x040fe400078e08ff */
[C---:B------:R-:W-:Y:S02]  /*0690*/  LEA R19, R13.reuse, R19, 0x1 ;  /* 0x000000130d137211 */ /* 0x040fe400078e08ff */
[----:B------:R-:W-:Y:S01]  /*06a0*/  LEA R21, R13, R21, 0x1 ;  /* 0x000000150d157211 */ /* 0x000fe200078e08ff */
[----:B0-----:R-:W-:-:S05]  /*06b0*/  FADD R9, R24, R9 ;  /* 0x0000000918097221 */ /* 0x001fca0000000000 */
[----:B------:R-:W0:Y:S02]  /*06c0*/  SHFL.BFLY PT, R12, R9, 0x4, 0x1f ;  /* 0x0c801f00090c7f89 */ /* 0x000e2400000e0000 */
[----:B0-----:R-:W-:-:S05]  /*06d0*/  FADD R12, R9, R12 ;  /* 0x0000000c090c7221 */ /* 0x001fca0000000000 */
[----:B------:R-:W0:Y:S02]  /*06e0*/  SHFL.BFLY PT, R25, R12, 0x2, 0x1f ;  /* 0x0c401f000c197f89 */ /* 0x000e2400000e0000 */
[----:B0-----:R-:W-:-:S05]  /*06f0*/  FADD R25, R12, R25 ;  /* 0x000000190c197221 */ /* 0x001fca0000000000 */
[----:B------:R-:W0:Y:S02]  /*0700*/  SHFL.BFLY PT, R26, R25, 0x1, 0x1f ;  /* 0x0c201f00191a7f89 */ /* 0x000e2400000e0000 */
[----:B0-----:R-:W-:-:S04]  /*0710*/  FADD R27, R25, R26 ;  /* 0x0000001a191b7221 */ /* 0x001fc80000000000 */
[----:B--2---:R-:W-:-:S04]  /*0720*/  FADD R27, -R27, R8 ;  /* 0x000000081b1b7221 */ /* 0x004fc80000000100 */
[----:B---3--:R-:W-:-:S05]  /*0730*/  FMUL R27, R27, R14 ;  /* 0x0000000e1b1b7220 */ /* 0x008fca0000400000 */
[----:B------:R4:W-:Y:S01]  /*0740*/  STG.E desc[UR8][R10.64], R27 ;  /* 0x0000001b0a007986 */ /* 0x0009e2000c101908 */
[----:B------:R-:W-:Y:S05]  /*0750*/  @P1 BRA `(.L_x_1) ;  /* 0xfffffff800a41947 */ /* 0x000fea000383ffff */
.L_x_0:
[----:B------:R-:W-:-:S04]  /*0760*/  LOP3.LUT R2, R13, 0x1, RZ, 0xc0, !PT ;  /* 0x000000010d027812 */ /* 0x000fc800078ec0ff */
[----:B------:R-:W-:-:S13]  /*0770*/  ISETP.NE.U32.AND P0, PT, R2, 0x1, PT ;  /* 0x000000010200780c */ /* 0x000fda0003f05070 */
[----:B------:R-:W-:Y:S05]  /*0780*/  @P0 EXIT ;  /* 0x000000000000094d */ /* 0x000fea0003800000 */
[----:B------:R-:W0:Y:S01]  /*0790*/  LDC.64 R6, c[0x0][0x390] ;  /* 0x0000e400ff067b82 */ /* 0x000e220000000a00 */
[----:B------:R-:W-:-:S07]  /*07a0*/  IADD3 R9, PT, PT, R17, R18, RZ ;  /* 0x0000001211097210 */ /* 0x000fce0007ffe0ff */
[----:B------:R-:W1:Y:S08]  /*07b0*/  LDC.64 R2, c[0x0][0x380] ;  /* 0x0000e000ff027b82 */ /* 0x000e700000000a00 */
[----:B------:R-:W2:Y:S01]  /*07c0*/  LDC.64 R4, c[0x0][0x388] ;  /* 0x0000e200ff047b82 */ /* 0x000ea20000000a00 */
[----:B0-----:R-:W-:-:S06]  /*07d0*/  IMAD.WIDE.U32 R6, R9, 0x4, R6 ;  /* 0x0000000409067825 */ /* 0x001fcc00078e0006 */
[----:B------:R-:W4:Y:S01]  /*07e0*/  LDG.E R7, desc[UR8][R6.64] ;  /* 0x0000000806077981 */ /* 0x000f22000c1e1900 */
[----:B-1----:R-:W-:-:S05]  /*07f0*/  IMAD.WIDE.U32 R2, R9, 0x4, R2 ;  /* 0x0000000409027825 */ /* 0x002fca00078e0002 */
[----:B------:R-:W4:Y:S01]  /*0800*/  LDG.E R8, desc[UR8][R2.64] ;  /* 0x0000000802087981 */ /* 0x000f22000c1e1900 */
[----:B--2---:R-:W-:-:S04]  /*0810*/  IMAD.WIDE.U32 R4, R9, 0x4, R4 ;  /* 0x0000000409047825 */ /* 0x004fc800078e0004 */
[----:B----4-:R-:W-:-:S05]  /*0820*/  FMUL R11, R8, R7 ;  /* 0x00000007080b7220 */ /* 0x010fca0000400000 */
[----:B------:R-:W-:Y:S04]  /*0830*/  STG.E desc[UR8][R2.64], R11 ;  /* 0x0000000b02007986 */ /* 0x000fe8000c101908 */
[----:B------:R-:W2:Y:S01]  /*0840*/  LDG.E R8, desc[UR8][R4.64] ;  /* 0x0000000804087981 */ /* 0x000ea2000c1e1900 */
[----:B------:R-:W-:Y:S02]  /*0850*/  ISETP.NE.AND P0, PT, R23, RZ, PT ;  /* 0x000000ff1700720c */ /* 0x000fe40003f05270 */
[----:B------:R-:W-:Y:S01]  /*0860*/  ISETP.GE.U32.AND P1, PT, R17, UR5, PT ;  /* 0x0000000511007c0c */ /* 0x000fe2000bf26070 */
[----:B--2---:R-:W-:-:S05]  /*0870*/  FMUL R8, R11, R8 ;  /* 0x000000080b087220 */ /* 0x004fca0000400000 */
[----:B------:R-:W0:Y:S02]  /*0880*/  SHFL.BFLY PT, R9, R8, 0x10, 0x1f ;  /* 0x0e001f0008097f89 */ /* 0x000e2400000e0000 */
[----:B0-----:R-:W-:-:S05]  /*0890*/  FADD R9, R8, R9 ;  /* 0x0000000908097221 */ /* 0x001fca0000000000 */
[----:B------:R-:W0:Y:S02]  /*08a0*/  SHFL.BFLY PT, R10, R9, 0x8, 0x1f ;  /* 0x0d001f00090a7f89 */ /* 0x000e2400000e0000 */
[----:B0-----:R-:W-:-:S05]  /*08b0*/  FADD R10, R9, R10 ;  /* 0x0000000a090a7221 */ /* 0x001fca0000000000 */
[----:B------:R-:W0:Y:S02]  /*08c0*/  SHFL.BFLY PT, R7, R10, 0x4, 0x1f ;  /* 0x0c801f000a077f89 */ /* 0x000e2400000e0000 */
[----:B0-----:R-:W-:-:S05]  /*08d0*/  FADD R7, R10, R7 ;  /* 0x000000070a077221 */ /* 0x001fca0000000000 */
[----:B------:R-:W0:Y:S02]  /*08e0*/  SHFL.BFLY PT, R6, R7, 0x2, 0x1f ;  /* 0x0c401f0007067f89 */ /* 0x000e2400000e0000 */
[----:B0-----:R-:W-:-:S05]  /*08f0*/  FADD R6, R7, R6 ;  /* 0x0000000607067221 */ /* 0x001fca0000000000 */
[----:B------:R-:W0:Y:S01]  /*0900*/  SHFL.BFLY PT, R11, R6, 0x1, 0x1f ;  /* 0x0c201f00060b7f89 */ /* 0x000e2200000e0000 */
[----:B------:R-:W-:Y:S02]  /*0910*/  HFMA2 R8, -RZ, RZ, 0, 0 ;  /* 0x00000000ff087431 */ /* 0x000fe400000001ff */
[----:B0-----:R-:W-:-:S05]  /*0920*/  FADD R11, R6, R11 ;  /* 0x0000000b060b7221 */ /* 0x001fca0000000000 */
[----:B------:R-:W-:Y:S01]  /*0930*/  @!P0 STS [R0], R11 ;  /* 0x0000000b00008388 */ /* 0x000fe20000000800 */
[----:B------:R-:W-:Y:S06]  /*0940*/  BAR.SYNC.DEFER_BLOCKING 0x0 ;  /* 0x0000000000007b1d */ /* 0x000fec0000010000 */
[----:B------:R-:W0:Y:S02]  /*0950*/  @!P1 LDS R8, [R16+UR4] ;  /* 0x0000000410089984 */ /* 0x000e240008000800 */
[----:B------:R-:W-:Y:S06]  /*0960*/  BAR.SYNC.DEFER_BLOCKING 0x0 ;  /* 0x0000000000007b1d */ /* 0x000fec0000010000 */
[----:B------:R-:W2:Y:S04]  /*0970*/  LDG.E R10, desc[UR8][R2.64] ;  /* 0x00000008020a7981 */ /* 0x000ea8000c1e1900 */
[----:B------:R-:W3:Y:S04]  /*0980*/  LDG.E R5, desc[UR8][R4.64] ;  /* 0x0000000804057981 */ /* 0x000ee8000c1e1900 */
[----:B0-----:R-:W0:Y:S02]  /*0990*/  SHFL.BFLY PT, R7, R8, 0x10, 0x1f ;  /* 0x0e001f0008077f89 */ /* 0x001e2400000e0000 */
[----:B0-----:R-:W-:-:S05]  /*09a0*/  FADD R7, R7, R8 ;  /* 0x0000000807077221 */ /* 0x001fca0000000000 */
[----:B------:R-:W0:Y:S02]  /*09b0*/  SHFL.BFLY PT, R6, R7, 0x8, 0x1f ;  /* 0x0d001f0007067f89 */ /* 0x000e2400000e0000 */
        /* <DEDUP_REMOVED lines=9> */
[----:B------:R-:W-:Y:S01]  /*0a50*/  STG.E desc[UR8][R2.64], R5 ;  /* 0x0000000502007986 */ /* 0x000fe2000c101908 */
[----:B------:R-:W-:Y:S05]  /*0a60*/  EXIT ;  /* 0x000000000000794d */ /* 0x000fea0003800000 */
.L_x_2:
[----:B------:R-:W-:-:S00]  /*0a70*/  BRA `(.L_x_2) ;  /* 0xfffffffc00fc7947 */ /* 0x000fc0000383ffff */
[----:B------:R-:W-:-:S00]  /*0a80*/  NOP ;  /* 0x0000000000007918 */ /* 0x000fc00000000000 */
[----:B------:R-:W-:-:S00]  /*0a90*/  NOP ;  /* 0x0000000000007918 */ /* 0x000fc00000000000 */
[----:B------:R-:W-:-:S00]  /*0aa0*/  NOP ;  /* 0x0000000000007918 */ /* 0x000fc00000000000 */
[----:B------:R-:W-:-:S00]  /*0ab0*/  NOP ;  /* 0x0000000000007918 */ /* 0x000fc00000000000 */
[----:B------:R-:W-:-:S00]  /*0ac0*/  NOP ;  /* 0x0000000000007918 */ /* 0x000fc00000000000 */
[----:B------:R-:W-:-:S00]  /*0ad0*/  NOP ;  /* 0x0000000000007918 */ /* 0x000fc00000000000 */
[----:B------:R-:W-:-:S00]  /*0ae0*/  NOP ;  /* 0x0000000000007918 */ /* 0x000fc00000000000 */
[----:B------:R-:W-:-:S00]  /*0af0*/  NOP ;  /* 0x0000000000007918 */ /* 0x000fc00000000000 */
.L_x_50:


//--------------------- .text._Z21forward_fusion_kernelIfEvPT_S1_S1_S0_i --------------------------
	.section	.text._Z21forward_fusion_kernelIfEvPT_S1_S1_S0_i,"ax",@progbits
	.align	128
        .global         _Z21forward_fusion_kernelIfEvPT_S1_S1_S0_i
        .type           _Z21forward_fusion_kernelIfEvPT_S1_S1_S0_i,@function
        .size           _Z21forward_fusion_kernelIfEvPT_S1_S1_S0_i,(.L_x_48 - _Z21forward_fusion_kernelIfEvPT_S1_S1_S0_i)
        .other          _Z21forward_fusion_kernelIfEvPT_S1_S1_S0_i,@"STO_CUDA_ENTRY STV_DEFAULT"
_Z21forward_fusion_kernelIfEvPT_S1_S1_S0_i:
.text._Z21forward_fusion_kernelIfEvPT_S1_S1_S0_i:
        /* <DEDUP_REMOVED lines=12> */
[----:B------:R-:W-:Y:S02]  /*00c0*/  UIADD3 UR4, UPT, UPT, UR4, 0x4, URZ ;  /* 0x0000000404047890 */ /* 0x000fe4000fffe0ff */
[----:B--2---:R-:W-:Y:S02]  /*00d0*/  USHF.R.U32.HI UR5, URZ, 0x5, UR5 ;  /* 0x00000005ff057899 */ /* 0x004fe40008011605 */
[----:B-1----:R-:W-:Y:S01]  /*00e0*/  ULEA UR4, UR6, UR4, 0x18 ;  /* 0x0000000406047291 */ /* 0x002fe2000f8ec0ff */
[----:B0-----:R-:W-:-:S02]  /*00f0*/  SHF.L.U32 R20, R2, 0x2, RZ ;  /* 0x0000000202147819 */ /* 0x001fc400000006ff */
[----:B------:R-:W-:Y:S01]  /*0100*/  LOP3.LUT R30, R2, 0x1f, RZ, 0xc0, !PT ;  /* 0x0000001f021e7812 */ /* 0x000fe200078ec0ff */
[-C--:B---3--:R-:W-:Y:S01]  /*0110*/  IMAD R0, R0, R24.reuse, RZ ;  /* 0x0000001800007224 */ /* 0x088fe200078e02ff */
[----:B------:R-:W-:Y:S02]  /*0120*/  LOP3.LUT R20, R20, 0x7c, RZ, 0xc0, !PT ;  /* 0x0000007c14147812 */ /* 0x000fe400078ec0ff */
[----:B------:R-:W-:Y:S01]  /*0130*/  LEA.HI R21, R2, UR4, RZ, 0x1d ;  /* 0x0000000402157c11 */ /* 0x000fe2000f8fe8ff */
[----:B------:R-:W-:Y:S01]  /*0140*/  IMAD R27, R0, R24, RZ ;  /* 0x00000018001b7224 */ /* 0x000fe200078e02ff */
[----:B----4-:R-:W-:Y:S06]  /*0150*/  @!P0 BRA `(.L_x_3) ;  /* 0x0000000800388947 */ /* 0x010fec0003800000 */
[----:B------:R-:W0:Y:S01]  /*0160*/  LDC.64 R14, c[0x0][0x390] ;  /* 0x0000e400ff0e7b82 */ /* 0x000e220000000a00 */
[----:B------:R-:W-:Y:S01]  /*0170*/  IMAD R23, R0, R24, R24 ;  /* 0x0000001800177224 */ /* 0x000fe200078e0218 */
[----:B------:R-:W-:Y:S01]  /*0180*/  LOP3.LUT R22, R24, 0x7ffffffe, RZ, 0xc0, !PT ;  /* 0x7ffffffe18167812 */ /* 0x000fe200078ec0ff */
[----:B------:R-:W1:Y:S01]  /*0190*/  LDCU UR10, c[0x0][0x398] ;  /* 0x00007300ff0a77ac */ /* 0x000e620008000800 */
[-C--:B------:R-:W-:Y:S02]  /*01a0*/  IADD3 R25, PT, PT, R27, R2.reuse, RZ ;  /* 0x000000021b197210 */ /* 0x080fe40007ffe0ff */
[----:B------:R-:W-:Y:S01]  /*01b0*/  IADD3 R23, PT, PT, R23, R2, RZ ;  /* 0x0000000217177210 */ /* 0x000fe20007ffe0ff */
[----:B------:R-:W-:Y:S01]  /*01c0*/  IMAD.MOV R22, RZ, RZ, -R22 ;  /* 0x000000ffff167224 */ /* 0x000fe200078e0a16 */
[----:B------:R-:W2:Y:S08]  /*01d0*/  LDC.64 R12, c[0x0][0x388] ;  /* 0x0000e200ff0c7b82 */ /* 0x000eb00000000a00 */
[----:B------:R-:W3:Y:S08]  /*01e0*/  LDC.64 R10, c[0x0][0x380] ;  /* 0x0000e000ff0a7b82 */ /* 0x000ef00000000a00 */
[----:B------:R-:W4:Y:S08]  /*01f0*/  LDC.64 R8, c[0x0][0x380] ;  /* 0x0000e000ff087b82 */ /* 0x000f300000000a00 */
[----:B------:R-:W0:Y:S08]  /*0200*/  LDC.64 R6, c[0x0][0x388] ;  /* 0x0000e200ff067b82 */ /* 0x000e300000000a00 */
[----:B-1----:R-:W0:Y:S02]  /*0210*/  LDC.64 R4, c[0x0][0x398] ;  /* 0x0000e600ff047b82 */ /* 0x002e240000000a00 */
.L_x_8:
[----:B-12---:R-:W-:-:S05]  /*0220*/  IMAD.WIDE.U32 R16, R25, 0x4, R12 ;  /* 0x0000000419107825 */ /* 0x006fca00078e000c */
[----:B------:R-:W2:Y:S01]  /*0230*/  LDG.E R0, desc[UR8][R16.64] ;  /* 0x0000000810007981 */ /* 0x000ea2000c1e1900 */
[----:B------:R-:W-:Y:S01]  /*0240*/  ISETP.NE.AND P2, PT, R30, RZ, PT ;  /* 0x000000ff1e00720c */ /* 0x000fe20003f45270 */
[----:B------:R-:W1:Y:S01]  /*0250*/  S2UR UR7, SR_CgaCtaId ;  /* 0x00000000000779c3 */ /* 0x000e620000008800 */
[----:B------:R-:W-:Y:S01]  /*0260*/  UMOV UR6, 0x400 ;  /* 0x0000040000067882 */ /* 0x000fe20000000000 */
[----:B------:R-:W-:Y:S01]  /*0270*/  BSSY.RECONVERGENT B0, `(.L_x_4) ;  /* 0x000002f000007945 */ /* 0x000fe20003800200 */
[----:B-1----:R-:W-:Y:S01]  /*0280*/  ULEA UR6, UR7, UR6, 0x18 ;  /* 0x0000000607067291 */ /* 0x002fe2000f8ec0ff */
[----:B--2---:R-:W-:-:S05]  /*0290*/  FMUL R3, R0, 1.4426950216293334961 ;  /* 0x3fb8aa3b00037820 */ /* 0x004fca0000400000 */
[----:B------:R-:W-:-:S13]  /*02a0*/  FSETP.GEU.AND P0, PT, R3, -126, PT ;  /* 0xc2fc00000300780b */ /* 0x000fda0003f0e000 */
[----:B------:R-:W-:-:S04]  /*02b0*/  @!P0 FMUL R3, R3, 0.5 ;  /* 0x3f00000003038820 */ /* 0x000fc80000400000 */
[----:B------:R1:W2:Y:S02]  /*02c0*/  MUFU.EX2 R0, R3 ;  /* 0x0000000300007308 */ /* 0x0002a40000000800 */
[----:B-1----:R-:W-:Y:S02]  /*02d0*/  HFMA2 R3, -RZ, RZ, 0, 0 ;  /* 0x00000000ff037431 */ /* 0x002fe400000001ff */
[----:B--2---:R-:W-:Y:S01]  /*02e0*/  @!P0 FMUL R0, R0, R0 ;  /* 0x0000000000008220 */ /* 0x004fe20000400000 */
[----:B------:R-:W-:-:S04]  /*02f0*/  ISETP.GE.U32.AND P0, PT, R2, UR5, PT ;  /* 0x0000000502007c0c */ /* 0x000fc8000bf06070 */
        /* <DEDUP_REMOVED lines=12> */
[----:B------:R-:W1:Y:S01]  /*03c0*/  @!P0 LDS R3, [R20+UR4] ;  /* 0x0000000414038984 */ /* 0x000e620008000800 */
[----:B------:R-:W-:-:S03]  /*03d0*/  ISETP.NE.AND P0, PT, R2, RZ, PT ;  /* 0x000000ff0200720c */ /* 0x000fc60003f05270 */
        /* <DEDUP_REMOVED lines=10> */
[----:B------:R-:W-:-:S05]  /*0480*/  @!P0 FADD R3, R3, 9.9999999747524270788e-07 ;  /* 0x358637bd03038421 */ /* 0x000fca0000000000 */
[----:B------:R-:W-:Y:S01]  /*0490*/  @!P0 STS [UR6], R3 ;  /* 0x00000003ff008988 */ /* 0x000fe20008000806 */
[----:B------:R-:W-:Y:S06]  /*04a0*/  BAR.SYNC.DEFER_BLOCKING 0x0 ;  /* 0x0000000000007b1d */ /* 0x000fec0000010000 */
[----:B------:R-:W1:Y:S02]  /*04b0*/  LDS R3, [UR6] ;  /* 0x00000006ff037984 */ /* 0x000e640008000800 */
[----:B-1----:R-:W1:Y:S08]  /*04c0*/  MUFU.RCP R18, R3 ;  /* 0x0000000300127308 */ /* 0x002e700000001000 */
[----:B------:R-:W2:Y:S01]  /*04d0*/  FCHK P0, R0, R3 ;  /* 0x0000000300007302 */ /* 0x000ea20000000000 */
[----:B-1----:R-:W-:-:S04]  /*04e0*/  FFMA R19, -R3, R18, 1 ;  /* 0x3f80000003137423 */ /* 0x002fc80000000112 */
[----:B------:R-:W-:-:S04]  /*04f0*/  FFMA R19, R18, R19, R18 ;  /* 0x0000001312137223 */ /* 0x000fc80000000012 */
[----:B------:R-:W-:-:S04]  /*0500*/  FFMA R18, R0, R19, RZ ;  /* 0x0000001300127223 */ /* 0x000fc800000000ff */
[----:B------:R-:W-:-:S04]  /*0510*/  FFMA R24, -R3, R18, R0 ;  /* 0x0000001203187223 */ /* 0x000fc80000000100 */
[----:B------:R-:W-:Y:S01]  /*0520*/  FFMA R31, R19, R24, R18 ;  /* 0x00000018131f7223 */ /* 0x000fe20000000012 */
[----:B--2---:R-:W-:Y:S06]  /*0530*/  @!P0 BRA `(.L_x_5) ;  /* 0x0000000000088947 */ /* 0x004fec0003800000 */
[----:B------:R-:W-:-:S07]  /*0540*/  MOV R28, 0x560 ;  /* 0x00000560001c7802 */ /* 0x000fce0000000f00 */
[----:B0--34-:R-:W-:Y:S05]  /*0550*/  CALL.REL.NOINC `($__internal_0_$__cuda_sm3x_div_rn_noftz_f32_slowpath) ;  /* 0x0000000800587944 */ /* 0x019fea0003c00000 */
.L_x_5:
[----:B------:R-:W-:Y:S05]  /*0560*/  BSYNC.RECONVERGENT B0 ;  /* 0x0000000000007941 */ /* 0x000fea0003800200 */
.L_x_4:
[----:B0-----:R-:W-:Y:S01]  /*0570*/  IMAD.WIDE.U32 R28, R25, 0x4, R14 ;  /* 0x00000004191c7825 */ /* 0x001fe200078e000e */
[----:B------:R-:W-:Y:S04]  /*0580*/  STG.E desc[UR8][R16.64], R31 ;  /* 0x0000001f10007986 */ /* 0x000fe8000c101908 */
[----:B------:R-:W2:Y:S02]  /*0590*/  LDG.E R0, desc[UR8][R28.64] ;  /* 0x000000081c007981 */ /* 0x000ea4000c1e1900 */
[----:B--2---:R-:W-:-:S05]  /*05a0*/  FMUL R3, R0, UR10 ;  /* 0x0000000a00037c20 */ /* 0x004fca0008400000 */
[----:B------:R-:W-:Y:S04]  /*05b0*/  STG.E desc[UR8][R28.64], R3 ;  /* 0x000000031c007986 */ /* 0x000fe8000c101908 */
[----:B------:R-:W2:Y:S01]  /*05c0*/  LDG.E R0, desc[UR8][R16.64] ;  /* 0x0000000810007981 */ /* 0x000ea2000c1e1900 */
[----:B----4-:R-:W-:-:S04]  /*05d0*/  IMAD.WIDE.U32 R32, R25, 0x4, R8 ;  /* 0x0000000419207825 */ /* 0x010fc800078e0008 */
[----:B------:R-:W-:-:S04]  /*05e0*/  IMAD.WIDE.U32 R18, R23, 0x4, R6 ;  /* 0x0000000417127825 */ /* 0x000fc800078e0006 */
[----:B--2---:R-:W-:-:S05]  /*05f0*/  FMUL R35, R3, R0 ;  /* 0x0000000003237220 */ /* 0x004fca0000400000 */
[----:B------:R-:W-:Y:S04]  /*0600*/  STG.E desc[UR8][R32.64], R35 ;  /* 0x0000002320007986 */ /* 0x000fe8000c101908 */
[----:B------:R-:W2:Y:S01]  /*0610*/  LDG.E R0, desc[UR8][R18.64] ;  /* 0x0000000812007981 */ /* 0x000ea2000c1e1900 */
[----:B------:R-:W0:Y:S01]  /*0620*/  S2UR UR7, SR_CgaCtaId ;  /* 0x00000000000779c3 */ /* 0x000e220000008800 */
[----:B------:R-:W-:Y:S01]  /*0630*/  UMOV UR6, 0x400 ;  /* 0x0000040000067882 */ /* 0x000fe20000000000 */
[----:B------:R-:W-:Y:S01]  /*0640*/  BSSY.RECONVERGENT B0, `(.L_x_6) ;  /* 0x000002f000007945 */ /* 0x000fe20003800200 */
[----:B0-----:R-:W-:Y:S01]  /*0650*/  ULEA UR6, UR7, UR6, 0x18 ;  /* 0x0000000607067291 */ /* 0x001fe2000f8ec0ff */
[----:B--2---:R-:W-:-:S05]  /*0660*/  FMUL R24, R0, 1.4426950216293334961 ;  /* 0x3fb8aa3b00187820 */ /* 0x004fca0000400000 */
[----:B------:R-:W-:-:S13]  /*0670*/  FSETP.GEU.AND P0, PT, R24, -126, PT ;  /* 0xc2fc00001800780b */ /* 0x000fda0003f0e000 */
[----:B------:R-:W-:-:S04]  /*0680*/  @!P0 FMUL R24, R24, 0.5 ;  /* 0x3f00000018188820 */ /* 0x000fc80000400000 */
[----:B------:R0:W1:Y:S02]  /*0690*/  MUFU.EX2 R0, R24 ;  /* 0x0000001800007308 */ /* 0x0000640000000800 */
[----:B0-----:R-:W-:Y:S01]  /*06a0*/  MOV R24, RZ ;  /* 0x000000ff00187202 */ /* 0x001fe20000000f00 */
[----:B-1----:R-:W-:Y:S01]  /*06b0*/  @!P0 FMUL R0, R0, R0 ;  /* 0x0000000000008220 */ /* 0x002fe20000400000 */
[----:B------:R-:W-:-:S04]  /*06c0*/  ISETP.GE.U32.AND P0, PT, R2, UR5, PT ;  /* 0x0000000502007c0c */ /* 0x000fc8000bf06070 */
        /* <DEDUP_REMOVED lines=10> */
[----:B------:R-:W-:Y:S01]  /*0770*/  @!P2 STS [R21], R28 ;  /* 0x0000001c1500a388 */ /* 0x000fe20000000800 */
[----:B------:R-:W-:Y:S06]  /*0780*/  BAR.SYNC.DEFER_BLOCKING 0x0 ;  /* 0x0000000000007b1d */ /* 0x000fec0000010000 */
[----:B------:R-:W0:Y:S01]  /*0790*/  @!P0 LDS R24, [R20+UR4] ;  /* 0x0000000414188984 */ /* 0x000e220008000800 */
[----:B------:R-:W-:-:S03]  /*07a0*/  ISETP.NE.AND P0, PT, R2, RZ, PT ;  /* 0x000000ff0200720c */ /* 0x000fc60003f05270 */
        /* <DEDUP_REMOVED lines=10> */
[----:B------:R-:W-:-:S05]  /*0850*/  @!P0 FADD R3, R3, 9.9999999747524270788e-07 ;  /* 0x358637bd03038421 */ /* 0x000fca0000000000 */
[----:B------:R-:W-:Y:S01]  /*0860*/  @!P0 STS [UR6], R3 ;  /* 0x00000003ff008988 */ /* 0x000fe20008000806 */
[----:B------:R-:W-:Y:S06]  /*0870*/  BAR.SYNC.DEFER_BLOCKING 0x0 ;  /* 0x0000000000007b1d */ /* 0x000fec0000010000 */
[----:B------:R-:W0:Y:S02]  /*0880*/  LDS R3, [UR6] ;  /* 0x00000006ff037984 */ /* 0x000e240008000800 */
[----:B0-----:R-:W0:Y:S08]  /*0890*/  MUFU.RCP R16, R3 ;  /* 0x0000000300107308 */ /* 0x001e300000001000 */
[----:B------:R-:W1:Y:S01]  /*08a0*/  FCHK P0, R0, R3 ;  /* 0x0000000300007302 */ /* 0x000e620000000000 */
[----:B0-----:R-:W-:-:S04]  /*08b0*/  FFMA R17, -R3, R16, 1 ;  /* 0x3f80000003117423 */ /* 0x001fc80000000110 */
[----:B------:R-:W-:-:S04]  /*08c0*/  FFMA R17, R16, R17, R16 ;  /* 0x0000001110117223 */ /* 0x000fc80000000010 */
[----:B------:R-:W-:-:S04]  /*08d0*/  FFMA R16, R0, R17, RZ ;  /* 0x0000001100107223 */ /* 0x000fc800000000ff */
[----:B------:R-:W-:-:S04]  /*08e0*/  FFMA R24, -R3, R16, R0 ;  /* 0x0000001003187223 */ /* 0x000fc80000000100 */
[----:B------:R-:W-:Y:S01]  /*08f0*/  FFMA R31, R17, R24, R16 ;  /* 0x00000018111f7223 */ /* 0x000fe20000000010 */
[----:B-1----:R-:W-:Y:S06]  /*0900*/  @!P0 BRA `(.L_x_7) ;  /* 0x0000000000088947 */ /* 0x002fec0003800000 */
[----:B------:R-:W-:-:S07]  /*0910*/  MOV R28, 0x930 ;  /* 0x00000930001c7802 */ /* 0x000fce0000000f00 */
[----:B---3--:R-:W-:Y:S05]  /*0920*/  CALL.REL.NOINC `($__internal_0_$__cuda_sm3x_div_rn_noftz_f32_slowpath) ;  /* 0x0000000400647944 */ /* 0x008fea0003c00000 */
.L_x_7:
[----:B------:R-:W-:Y:S05]  /*0930*/  BSYNC.RECONVERGENT B0 ;  /* 0x0000000000007941 */ /* 0x000fea0003800200 */
.L_x_6:
[----:B------:R-:W-:Y:S01]  /*0940*/  IMAD.WIDE.U32 R16, R23, 0x4, R14 ;  /* 0x0000000417107825 */ /* 0x000fe200078e000e */
[----:B------:R1:W-:Y:S04]  /*0950*/  STG.E desc[UR8][R18.64], R31 ;  /* 0x0000001f12007986 */ /* 0x0003e8000c101908 */
[----:B------:R-:W2:Y:S02]  /*0960*/  LDG.E R3, desc[UR8][R16.64] ;  /* 0x0000000810037981 */ /* 0x000ea4000c1e1900 */
[----:B--2---:R-:W-:-:S05]  /*0970*/  FMUL R3, R3, R4 ;  /* 0x0000000403037220 */ /* 0x004fca0000400000 */
[----:B------:R1:W-:Y:S04]  /*0980*/  STG.E desc[UR8][R16.64], R3 ;  /* 0x0000000310007986 */ /* 0x0003e8000c101908 */
[----:B------:R-:W2:Y:S01]  /*0990*/  LDG.E R0, desc[UR8][R18.64] ;  /* 0x0000000812007981 */ /* 0x000ea2000c1e1900 */
[----:B---3--:R-:W-:Y:S01]  /*09a0*/  IMAD.WIDE.U32 R28, R23, 0x4, R10 ;  /* 0x00000004171c7825 */ /* 0x008fe200078e000a */
[----:B------:R-:W-:-:S03]  /*09b0*/  IADD3 R22, PT, PT, R22, 0x2, RZ ;  /* 0x0000000216167810 */ /* 0x000fc60007ffe0ff */
[----:B------:R-:W-:Y:S01]  /*09c0*/  IMAD.MOV.U32 R24, RZ, RZ, R5 ;  /* 0x000000ffff187224 */ /* 0x000fe200078e0005 */
[----:B------:R-:W-:-:S04]  /*09d0*/  ISETP.NE.AND P0, PT, R22, RZ, PT ;  /* 0x000000ff1600720c */ /* 0x000fc80003f05270 */
[C---:B------:R-:W-:Y:S02]  /*09e0*/  LEA R27, R24.reuse, R27, 0x1 ;  /* 0x0000001b181b7211 */ /* 0x040fe400078e08ff */
[C---:B------:R-:W-:Y:S02]  /*09f0*/  LEA R23, R24.reuse, R23, 0x1 ;  /* 0x0000001718177211 */ /* 0x040fe400078e08ff */
[----:B------:R-:W-:Y:S01]  /*0a00*/  LEA R25, R24, R25, 0x1 ;  /* 0x0000001918197211 */ /* 0x000fe200078e08ff */
[----:B--2---:R-:W-:-:S05]  /*0a10*/  FMUL R33, R3, R0 ;  /* 0x0000000003217220 */ /* 0x004fca0000400000 */
[----:B------:R1:W-:Y:S01]  /*0a20*/  STG.E desc[UR8][R28.64], R33 ;  /* 0x000000211c007986 */ /* 0x0003e2000c101908 */
[----:B------:R-:W-:Y:S05]  /*0a30*/  @P0 BRA `(.L_x_8) ;  /* 0xfffffff400f80947 */ /* 0x000fea000383ffff */
.L_x_3:
[----:B------:R-:W-:-:S04]  /*0a40*/  LOP3.LUT R0, R24, 0x1, RZ, 0xc0, !PT ;  /* 0x0000000118007812 */ /* 0x000fc800078ec0ff */
[----:B------:R-:W-:-:S13]  /*0a50*/  ISETP.NE.U32.AND P0, PT, R0, 0x1, PT ;  /* 0x000000010000780c */ /* 0x000fda0003f05070 */
[----:B------:R-:W-:Y:S05]  /*0a60*/  @P0 EXIT ;  /* 0x000000000000094d */ /* 0x000fea0003800000 */
[----:B------:R-:W0:Y:S01]  /*0a70*/  LDC.64 R4, c[0x0][0x388] ;  /* 0x0000e200ff047b82 */ /* 0x000e220000000a00 */
[----:B------:R-:W-:-:S04]  /*0a80*/  IMAD.IADD R27, R2, 0x1, R27 ;  /* 0x00000001021b7824 */ /* 0x000fc800078e021b */
[----:B0-----:R-:W-:-:S05]  /*0a90*/  IMAD.WIDE.U32 R4, R27, 0x4, R4 ;  /* 0x000000041b047825 */ /* 0x001fca00078e0004 */
[----:B------:R-:W1:Y:S01]  /*0aa0*/  LDG.E R0, desc[UR8][R4.64] ;  /* 0x0000000804007981 */ /* 0x000e62000c1e1900 */
[----:B------:R-:W-:Y:S01]  /*0ab0*/  ISETP.GE.U32.AND P1, PT, R2, UR5, PT ;  /* 0x0000000502007c0c */ /* 0x000fe2000bf26070 */
[----:B------:R-:W0:Y:S01]  /*0ac0*/  S2UR UR7, SR_CgaCtaId ;  /* 0x00000000000779c3 */ /* 0x000e220000008800 */
[----:B------:R-:W-:Y:S01]  /*0ad0*/  UMOV UR6, 0x400 ;  /* 0x0000040000067882 */ /* 0x000fe20000000000 */
[----:B------:R-:W-:Y:S01]  /*0ae0*/  BSSY.RECONVERGENT B0, `(.L_x_9) ;  /* 0x0000030000007945 */ /* 0x000fe20003800200 */
[----:B0-----:R-:W-:Y:S01]  /*0af0*/  ULEA UR6, UR7, UR6, 0x18 ;  /* 0x0000000607067291 */ /* 0x001fe2000f8ec0ff */
[----:B-1----:R-:W-:-:S05]  /*0b00*/  FMUL R3, R0, 1.4426950216293334961 ;  /* 0x3fb8aa3b00037820 */ /* 0x002fca0000400000 */
[----:B------:R-:W-:-:S13]  /*0b10*/  FSETP.GEU.AND P0, PT, R3, -126, PT ;  /* 0xc2fc00000300780b */ /* 0x000fda0003f0e000 */
[----:B------:R-:W-:-:S04]  /*0b20*/  @!P0 FMUL R3, R3, 0.5 ;  /* 0x3f00000003038820 */ /* 0x000fc80000400000 */
[----:B------:R0:W1:Y:S02]  /*0b30*/  MUFU.EX2 R0, R3 ;  /* 0x0000000300007308 */ /* 0x0000640000000800 */
[----:B0-----:R-:W-:Y:S02]  /*0b40*/  HFMA2 R3, -RZ, RZ, 0, 0 ;  /* 0x00000000ff037431 */ /* 0x001fe400000001ff */
[----:B-1----:R-:W-:Y:S01]  /*0b50*/  @!P0 FMUL R0, R0, R0 ;  /* 0x0000000000008220 */ /* 0x002fe20000400000 */
[----:B------:R-:W-:-:S04]  /*0b60*/  ISETP.NE.AND P0, PT, R30, RZ, PT ;  /* 0x000000ff1e00720c */ /* 0x000fc80003f05270 */
        /* <DEDUP_REMOVED lines=11> */
[----:B------:R-:W-:Y:S01]  /*0c20*/  BAR.SYNC.DEFER_BLOCKING 0x0 ;  /* 0x0000000000007b1d */ /* 0x000fe20000010000 */
[----:B------:R-:W-:-:S05]  /*0c30*/  ISETP.NE.AND P0, PT, R2, RZ, PT ;  /* 0x000000ff0200720c */ /* 0x000fca0003f05270 */
[----:B------:R-:W0:Y:S04]  /*0c40*/  @!P1 LDS R3, [R20+UR4] ;  /* 0x0000000414039984 */ /* 0x000e280008000800 */
        /* <DEDUP_REMOVED lines=23> */
[----:B------:R-:W-:Y:S05]  /*0dc0*/  CALL.REL.NOINC `($__internal_0_$__cuda_sm3x_div_rn_noftz_f32_slowpath) ;  /* 0x00000000003c7944 */ /* 0x000fea0003c00000 */
[----:B------:R-:W-:-:S07]  /*0dd0*/  MOV R9, R31 ;  /* 0x0000001f00097202 */ /* 0x000fce0000000f00 */
.L_x_10:
[----:B------:R-:W-:Y:S05]  /*0de0*/  BSYNC.RECONVERGENT B0 ;  /* 0x0000000000007941 */ /* 0x000fea0003800200 */
.L_x_9:
[----:B------:R-:W0:Y:S01]  /*0df0*/  LDC.64 R2, c[0x0][0x390] ;  /* 0x0000e400ff027b82 */ /* 0x000e220000000a00 */
[----:B------:R-:W-:Y:S01]  /*0e00*/  STG.E desc[UR8][R4.64], R9 ;  /* 0x0000000904007986 */ /* 0x000fe2000c101908 */
[----:B------:R-:W1:Y:S06]  /*0e10*/  LDCU UR4, c[0x0][0x398] ;  /* 0x00007300ff0477ac */ /* 0x000e6c0008000800 */
[----:B------:R-:W2:Y:S01]  /*0e20*/  LDC.64 R6, c[0x0][0x380] ;  /* 0x0000e000ff067b82 */ /* 0x000ea20000000a00 */
[----:B0-----:R-:W-:-:S05]  /*0e30*/  IMAD.WIDE.U32 R2, R27, 0x4, R2 ;  /* 0x000000041b027825 */ /* 0x001fca00078e0002 */
[----:B------:R-:W1:Y:S02]  /*0e40*/  LDG.E R0, desc[UR8][R2.64] ;  /* 0x0000000802007981 */ /* 0x000e64000c1e1900 */
[----:B-1----:R-:W-:-:S05]  /*0e50*/  FMUL R11, R0, UR4 ;  /* 0x00000004000b7c20 */ /* 0x002fca0008400000 */
[----:B------:R-:W-:Y:S04]  /*0e60*/  STG.E desc[UR8][R2.64], R11 ;  /* 0x0000000b02007986 */ /* 0x000fe8000c101908 */
[----:B------:R-:W3:Y:S01]  /*0e70*/  LDG.E R0, desc[UR8][R4.64] ;  /* 0x0000000804007981 */ /* 0x000ee2000c1e1900 */
[----:B--2---:R-:W-:-:S04]  /*0e80*/  IMAD.WIDE.U32 R6, R27, 0x4, R6 ;  /* 0x000000041b067825 */ /* 0x004fc800078e0006 */
[----:B---3--:R-:W-:-:S05]  /*0e90*/  FMUL R13, R11, R0 ;  /* 0x000000000b0d7220 */ /* 0x008fca0000400000 */
[----:B------:R-:W-:Y:S01]  /*0ea0*/  STG.E desc[UR8][R6.64], R13 ;  /* 0x0000000d06007986 */ /* 0x000fe2000c101908 */
[----:B------:R-:W-:Y:S05]  /*0eb0*/  EXIT ;  /* 0x000000000000794d */ /* 0x000fea0003800000 */
        .weak           $__internal_0_$__cuda_sm3x_div_rn_noftz_f32_slowpath
        .type           $__internal_0_$__cuda_sm3x_div_rn_noftz_f32_slowpath,@function
        .size           $__internal_0_$__cuda_sm3x_div_rn_noftz_f32_slowpath,(.L_x_48 - $__internal_0_$__cuda_sm3x_div_rn_noftz_f32_slowpath)
$__internal_0_$__cuda_sm3x_div_rn_noftz_f32_slowpath:
[----:B------:R-:W-:Y:S01]  /*0ec0*/  SHF.R.U32.HI R24, RZ, 0x17, R3 ;  /* 0x00000017ff187819 */ /* 0x000fe20000011603 */
[----:B------:R-:W-:Y:S01]  /*0ed0*/  BSSY.RECONVERGENT B1, `(.L_x_11) ;  /* 0x0000062000017945 */ /* 0x000fe20003800200 */
[----:B------:R-:W-:Y:S02]  /*0ee0*/  SHF.R.U32.HI R29, RZ, 0x17, R0 ;  /* 0x00000017ff1d7819 */ /* 0x000fe40000011600 */
[----:B------:R-:W-:Y:S02]  /*0ef0*/  LOP3.LUT R24, R24, 0xff, RZ, 0xc0, !PT ;  /* 0x000000ff18187812 */ /* 0x000fe400078ec0ff */
[----:B------:R-:W-:Y:S02]  /*0f00*/  LOP3.LUT R29, R29, 0xff, RZ, 0xc0, !PT ;  /* 0x000000ff1d1d7812 */ /* 0x000fe400078ec0ff */
[----:B------:R-:W-:Y:S02]  /*0f10*/  IADD3 R32, PT, PT, R24, -0x1, RZ ;  /* 0xffffffff18207810 */ /* 0x000fe40007ffe0ff */
[----:B------:R-:W-:-:S02]  /*0f20*/  IADD3 R31, PT, PT, R29, -0x1, RZ ;  /* 0xffffffff1d1f7810 */ /* 0x000fc40007ffe0ff */
[----:B------:R-:W-:-:S04]  /*0f30*/  ISETP.GT.U32.AND P0, PT, R32, 0xfd, PT ;  /* 0x000000fd2000780c */ /* 0x000fc80003f04070 */
[----:B------:R-:W-:-:S13]  /*0f40*/  ISETP.GT.U32.OR P0, PT, R31, 0xfd, P0 ;  /* 0x000000fd1f00780c */ /* 0x000fda0000704470 */
[----:B------:R-:W-:Y:S01]  /*0f50*/  @!P0 IMAD.MOV.U32 R26, RZ, RZ, RZ ;  /* 0x000000ffff1a8224 */ /* 0x000fe200078e00ff */
[----:B------:R-:W-:Y:S06]  /*0f60*/  @!P0 BRA `(.L_x_12) ;  /* 0x00000000005c8947 */ /* 0x000fec0003800000 */
[----:B------:R-:W-:Y:S02]  /*0f70*/  FSETP.GTU.FTZ.AND P0, PT, |R0|, +INF , PT ;  /* 0x7f8000000000780b */ /* 0x000fe40003f1c200 */
[----:B------:R-:W-:-:S04]  /*0f80*/  FSETP.GTU.FTZ.AND P1, PT, |R3|, +INF , PT ;  /* 0x7f8000000300780b */ /* 0x000fc80003f3c200 */
[----:B------:R-:W-:-:S13]  /*0f90*/  PLOP3.LUT P0, PT, P0, P1, PT, 0xf8, 0x8f ;  /* 0x00000000008f781c */ /* 0x000fda0000703f70 */
[----:B------:R-:W-:Y:S05]  /*0fa0*/  @P0 BRA `(.L_x_13) ;  /* 0x00000004004c0947 */ /* 0x000fea0003800000 */
[----:B------:R-:W-:-:S13]  /*0fb0*/  LOP3.LUT P0, RZ, R3, 0x7fffffff, R0, 0xc8, !PT ;  /* 0x7fffffff03ff7812 */ /* 0x000fda000780c800 */
[----:B------:R-:W-:Y:S05]  /*0fc0*/  @!P0 BRA `(.L_x_14) ;  /* 0x00000004003c8947 */ /* 0x000fea0003800000 */
[C---:B------:R-:W-:Y:S02]  /*0fd0*/  FSETP.NEU.FTZ.AND P3, PT, |R0|.reuse, +INF , PT ;  /* 0x7f8000000000780b */ /* 0x040fe40003f7d200 */
[----:B------:R-:W-:Y:S02]  /*0fe0*/  FSETP.NEU.FTZ.AND P1, PT, |R3|, +INF , PT ;  /* 0x7f8000000300780b */ /* 0x000fe40003f3d200 */
[----:B------:R-:W-:-:S11]  /*0ff0*/  FSETP.NEU.FTZ.AND P0, PT, |R0|, +INF , PT ;  /* 0x7f8000000000780b */ /* 0x000fd60003f1d200 */
[----:B------:R-:W-:Y:S05]  /*1000*/  @!P1 BRA !P3, `(.L_x_14) ;  /* 0x00000004002c9947 */ /* 0x000fea0005800000 */
[----:B------:R-:W-:-:S04]  /*1010*/  LOP3.LUT P3, RZ, R0, 0x7fffffff, RZ, 0xc0, !PT ;  /* 0x7fffffff00ff7812 */ /* 0x000fc8000786c0ff */
[----:B------:R-:W-:-:S13]  /*1020*/  PLOP3.LUT P1, PT, P1, P3, PT, 0x2f, 0xf2 ;  /* 0x0000000000f2781c */ /* 0x000fda0000f26577 */
[----:B------:R-:W-:Y:S05]  /*1030*/  @P1 BRA `(.L_x_15) ;  /* 0x0000000400181947 */ /* 0x000fea0003800000 */
[----:B------:R-:W-:-:S04]  /*1040*/  LOP3.LUT P1, RZ, R3, 0x7fffffff, RZ, 0xc0, !PT ;  /* 0x7fffffff03ff7812 */ /* 0x000fc8000782c0ff */
[----:B------:R-:W-:-:S13]  /*1050*/  PLOP3.LUT P0, PT, P0, P1, PT, 0x2f, 0xf2 ;  /* 0x0000000000f2781c */ /* 0x000fda0000702577 */
[----:B------:R-:W-:Y:S05]  /*1060*/  @P0 BRA `(.L_x_16) ;  /* 0x0000000400000947 */ /* 0x000fea0003800000 */
[----:B------:R-:W-:Y:S02]  /*1070*/  ISETP.GE.AND P0, PT, R31, RZ, PT ;  /* 0x000000ff1f00720c */ /* 0x000fe40003f06270 */
[----:B------:R-:W-:-:S11]  /*1080*/  ISETP.GE.AND P1, PT, R32, RZ, PT ;  /* 0x000000ff2000720c */ /* 0x000fd60003f26270 */
[----:B------:R-:W-:Y:S01]  /*1090*/  @P0 MOV R26, RZ ;  /* 0x000000ff001a0202 */ /* 0x000fe20000000f00 */
[----:B------:R-:W-:Y:S01]  /*10a0*/  @!P0 FFMA R0, R0, 1.84467440737095516160e+19, RZ ;  /* 0x5f80000000008823 */ /* 0x000fe200000000ff */
[----:B------:R-:W-:Y:S01]  /*10b0*/  @!P0 MOV R26, 0xffffffc0 ;  /* 0xffffffc0001a8802 */ /* 0x000fe20000000f00 */
[----:B------:R-:W-:-:S03]  /*10c0*/  @!P1 FFMA R3, R3, 1.84467440737095516160e+19, RZ ;  /* 0x5f80000003039823 */ /* 0x000fc600000000ff */
[----:B------:R-:W-:-:S07]  /*10d0*/  @!P1 IADD3 R26, PT, PT, R26, 0x40, RZ ;  /* 0x000000401a1a9810 */ /* 0x000fce0007ffe0ff */
.L_x_12:
[----:B------:R-:W-:Y:S01]  /*10e0*/  LEA R32, R24, 0xc0800000, 0x17 ;  /* 0xc080000018207811 */ /* 0x000fe200078eb8ff */
[----:B------:R-:W-:Y:S01]  /*10f0*/  VIADD R29, R29, 0xffffff81 ;  /* 0xffffff811d1d7836 */ /* 0x000fe20000000000 */
[----:B------:R-:W-:Y:S02]  /*1100*/  BSSY.RECONVERGENT B2, `(.L_x_17) ;  /* 0x0000035000027945 */ /* 0x000fe40003800200 */
[----:B------:R-:W-:Y:S01]  /*1110*/  IADD3 R33, PT, PT, -R32, R3, RZ ;  /* 0x0000000320217210 */ /* 0x000fe20007ffe1ff */
[C---:B------:R-:W-:Y:S01]  /*1120*/  IMAD R0, R29.reuse, -0x800000, R0 ;  /* 0xff8000001d007824 */ /* 0x040fe200078e0200 */
[----:B------:R-:W-:Y:S02]  /*1130*/  IADD3 R29, PT, PT, R29, 0x7f, -R24 ;  /* 0x0000007f1d1d7810 */ /* 0x000fe40007ffe818 */
[----:B------:R-:W0:Y:S01]  /*1140*/  MUFU.RCP R32, R33 ;  /* 0x0000002100207308 */ /* 0x000e220000001000 */
[----:B------:R-:W-:Y:S01]  /*1150*/  FADD.FTZ R3, -R33, -RZ ;  /* 0x800000ff21037221 */ /* 0x000fe20000010100 */
[----:B------:R-:W-:-:S03]  /*1160*/  IADD3 R29, PT, PT, R29, R26, RZ ;  /* 0x0000001a1d1d7210 */ /* 0x000fc60007ffe0ff */
[----:B0-----:R-:W-:-:S04]  /*1170*/  FFMA R31, R32, R3, 1 ;  /* 0x3f800000201f7423 */ /* 0x001fc80000000003 */
[----:B------:R-:W-:-:S04]  /*1180*/  FFMA R32, R32, R31, R32 ;  /* 0x0000001f20207223 */ /* 0x000fc80000000020 */
[----:B------:R-:W-:-:S04]  /*1190*/  FFMA R31, R0, R32, RZ ;  /* 0x00000020001f7223 */ /* 0x000fc800000000ff */
[----:B------:R-:W-:-:S04]  /*11a0*/  FFMA R34, R3, R31, R0 ;  /* 0x0000001f03227223 */ /* 0x000fc80000000000 */
[----:B------:R-:W-:-:S04]  /*11b0*/  FFMA R31, R32, R34, R31 ;  /* 0x00000022201f7223 */ /* 0x000fc8000000001f */
[----:B------:R-:W-:-:S04]  /*11c0*/  FFMA R0, R3, R31, R0 ;  /* 0x0000001f03007223 */ /* 0x000fc80000000000 */
[----:B------:R-:W-:-:S05]  /*11d0*/  FFMA R3, R32, R0, R31 ;  /* 0x0000000020037223 */ /* 0x000fca000000001f */
[----:B------:R-:W-:-:S04]  /*11e0*/  SHF.R.U32.HI R24, RZ, 0x17, R3 ;  /* 0x00000017ff187819 */ /* 0x000fc80000011603 */
[----:B------:R-:W-:-:S04]  /*11f0*/  LOP3.LUT R24, R24, 0xff, RZ, 0xc0, !PT ;  /* 0x000000ff18187812 */ /* 0x000fc800078ec0ff */
[----:B------:R-:W-:-:S04]  /*1200*/  IADD3 R24, PT, PT, R24, R29, RZ ;  /* 0x0000001d18187210 */ /* 0x000fc80007ffe0ff */
[----:B------:R-:W-:-:S04]  /*1210*/  IADD3 R26, PT, PT, R24, -0x1, RZ ;  /* 0xffffffff181a7810 */ /* 0x000fc80007ffe0ff */
[----:B------:R-:W-:-:S13]  /*1220*/  ISETP.GE.U32.AND P0, PT, R26, 0xfe, PT ;  /* 0x000000fe1a00780c */ /* 0x000fda0003f06070 */
[----:B------:R-:W-:Y:S05]  /*1230*/  @!P0 BRA `(.L_x_18) ;  /* 0x0000000000808947 */ /* 0x000fea0003800000 */
[----:B------:R-:W-:-:S13]  /*1240*/  ISETP.GT.AND P0, PT, R24, 0xfe, PT ;  /* 0x000000fe1800780c */ /* 0x000fda0003f04270 */
[----:B------:R-:W-:Y:S05]  /*1250*/  @P0 BRA `(.L_x_19) ;  /* 0x00000000006c0947 */ /* 0x000fea0003800000 */
[----:B------:R-:W-:-:S13]  /*1260*/  ISETP.GE.AND P0, PT, R24, 0x1, PT ;  /* 0x000000011800780c */ /* 0x000fda0003f06270 */
[----:B------:R-:W-:Y:S05]  /*1270*/  @P0 BRA `(.L_x_20) ;  /* 0x0000000000740947 */ /* 0x000fea0003800000 */
[----:B------:R-:W-:Y:S02]  /*1280*/  ISETP.GE.AND P0, PT, R24, -0x18, PT ;  /* 0xffffffe81800780c */ /* 0x000fe40003f06270 */
[----:B------:R-:W-:-:S11]  /*1290*/  LOP3.LUT R3, R3, 0x80000000, RZ, 0xc0, !PT ;  /* 0x8000000003037812 */ /* 0x000fd600078ec0ff */
[----:B------:R-:W-:Y:S05]  /*12a0*/  @!P0 BRA `(.L_x_20) ;  /* 0x0000000000688947 */ /* 0x000fea0003800000 */
[-CC-:B------:R-:W-:Y:S01]  /*12b0*/  FFMA.RZ R26, R32, R0.reuse, R31.reuse ;  /* 0x00000000201a7223 */ /* 0x180fe2000000c01f */
[C---:B------:R-:W-:Y:S02]  /*12c0*/  ISETP.NE.AND P3, PT, R24.reuse, RZ, PT ;  /* 0x000000ff1800720c */ /* 0x040fe40003f65270 */
[----:B------:R-:W-:Y:S02]  /*12d0*/  ISETP.NE.AND P1, PT, R24, RZ, PT ;  /* 0x000000ff1800720c */ /* 0x000fe40003f25270 */
[----:B------:R-:W-:Y:S01]  /*12e0*/  LOP3.LUT R29, R26, 0x7fffff, RZ, 0xc0, !PT ;  /* 0x007fffff1a1d7812 */ /* 0x000fe200078ec0ff */
[CCC-:B------:R-:W-:Y:S01]  /*12f0*/  FFMA.RP R26, R32.reuse, R0.reuse, R31.reuse ;  /* 0x00000000201a7223 */ /* 0x1c0fe2000000801f */
[----:B------:R-:W-:Y:S01]  /*1300*/  FFMA.RM R31, R32, R0, R31 ;  /* 0x00000000201f7223 */ /* 0x000fe2000000401f */
[----:B------:R-:W-:Y:S01]  /*1310*/  IADD3 R0, PT, PT, R24, 0x20, RZ ;  /* 0x0000002018007810 */ /* 0x000fe20007ffe0ff */
[----:B------:R-:W-:Y:S01]  /*1320*/  IMAD.MOV R24, RZ, RZ, -R24 ;  /* 0x000000ffff187224 */ /* 0x000fe200078e0a18 */
[----:B------:R-:W-:-:S02]  /*1330*/  LOP3.LUT R29, R29, 0x800000, RZ, 0xfc, !PT ;  /* 0x008000001d1d7812 */ /* 0x000fc400078efcff */
[----:B------:R-:W-:Y:S02]  /*1340*/  FSETP.NEU.FTZ.AND P0, PT, R26, R31, PT ;  /* 0x0000001f1a00720b */ /* 0x000fe40003f1d000 */
[----:B------:R-:W-:Y:S02]  /*1350*/  SHF.L.U32 R0, R29, R0, RZ ;  /* 0x000000001d007219 */ /* 0x000fe400000006ff */
[----:B------:R-:W-:Y:S02]  /*1360*/  SEL R24, R24, RZ, P3 ;  /* 0x000000ff18187207 */ /* 0x000fe40001800000 */
[----:B------:R-:W-:Y:S02]  /*1370*/  ISETP.NE.AND P1, PT, R0, RZ, P1 ;  /* 0x000000ff0000720c */ /* 0x000fe40000f25270 */
[----:B------:R-:W-:Y:S02]  /*1380*/  SHF.R.U32.HI R24, RZ, R24, R29 ;  /* 0x00000018ff187219 */ /* 0x000fe4000001161d */
[----:B------:R-:W-:-:S02]  /*1390*/  PLOP3.LUT P0, PT, P0, P1, PT, 0xf8, 0x8f ;  /* 0x00000000008f781c */ /* 0x000fc40000703f70 */
[----:B------:R-:W-:Y:S02]  /*13a0*/  SHF.R.U32.HI R29, RZ, 0x1, R24 ;  /* 0x00000001ff1d7819 */ /* 0x000fe40000011618 */
[----:B------:R-:W-:-:S04]  /*13b0*/  SEL R0, RZ, 0x1, !P0 ;  /* 0x00000001ff007807 */ /* 0x000fc80004000000 */
[----:B------:R-:W-:-:S04]  /*13c0*/  LOP3.LUT R31, R0, 0x1, R29, 0xf8, !PT ;  /* 0x00000001001f7812 */ /* 0x000fc800078ef81d */
[----:B------:R-:W-:-:S04]  /*13d0*/  LOP3.LUT R24, R31, R24, RZ, 0xc0, !PT ;  /* 0x000000181f187212 */ /* 0x000fc800078ec0ff */
[----:B------:R-:W-:-:S04]  /*13e0*/  IADD3 R24, PT, PT, R29, R24, RZ ;  /* 0x000000181d187210 */ /* 0x000fc80007ffe0ff */
[----:B------:R-:W-:Y:S01]  /*13f0*/  LOP3.LUT R3, R24, R3, RZ, 0xfc, !PT ;  /* 0x0000000318037212 */ /* 0x000fe200078efcff */
[----:B------:R-:W-:Y:S06]  /*1400*/  BRA `(.L_x_20) ;  /* 0x0000000000107947 */ /* 0x000fec0003800000 */
.L_x_19:
[----:B------:R-:W-:-:S04]  /*1410*/  LOP3.LUT R3, R3, 0x80000000, RZ, 0xc0, !PT ;  /* 0x8000000003037812 */ /* 0x000fc800078ec0ff */
[----:B------:R-:W-:Y:S01]  /*1420*/  LOP3.LUT R3, R3, 0x7f800000, RZ, 0xfc, !PT ;  /* 0x7f80000003037812 */ /* 0x000fe200078efcff */
[----:B------:R-:W-:Y:S06]  /*1430*/  BRA `(.L_x_20) ;  /* 0x0000000000047947 */ /* 0x000fec0003800000 */
.L_x_18:
[----:B------:R-:W-:-:S07]  /*1440*/  LEA R3, R29, R3, 0x17 ;  /* 0x000000031d037211 */ /* 0x000fce00078eb8ff */
.L_x_20:
[----:B------:R-:W-:Y:S05]  /*1450*/  BSYNC.RECONVERGENT B2 ;  /* 0x0000000000027941 */ /* 0x000fea0003800200 */
.L_x_17:
[----:B------:R-:W-:Y:S05]  /*1460*/  BRA `(.L_x_21) ;  /* 0x0000000000207947 */ /* 0x000fea0003800000 */
.L_x_16:
[----:B------:R-:W-:-:S04]  /*1470*/  LOP3.LUT R3, R3, 0x80000000, R0, 0x48, !PT ;  /* 0x8000000003037812 */ /* 0x000fc800078e4800 */
[----:B------:R-:W-:Y:S01]  /*1480*/  LOP3.LUT R3, R3, 0x7f800000, RZ, 0xfc, !PT ;  /* 0x7f80000003037812 */ /* 0x000fe200078efcff */
[----:B------:R-:W-:Y:S06]  /*1490*/  BRA `(.L_x_21) ;  /* 0x0000000000147947 */ /* 0x000fec0003800000 */
.L_x_15:
[----:B------:R-:W-:Y:S01]  /*14a0*/  LOP3.LUT R3, R3, 0x80000000, R0, 0x48, !PT ;  /* 0x8000000003037812 */ /* 0x000fe200078e4800 */
[----:B------:R-:W-:Y:S06]  /*14b0*/  BRA `(.L_x_21) ;  /* 0x00000000000c7947 */ /* 0x000fec0003800000 */
.L_x_14:
[----:B------:R-:W0:Y:S01]  /*14c0*/  MUFU.RSQ R3, -QNAN ;  /* 0xffc0000000037908 */ /* 0x000e220000001400 */
[----:B------:R-:W-:Y:S05]  /*14d0*/  BRA `(.L_x_21) ;  /* 0x0000000000047947 */ /* 0x000fea0003800000 */
.L_x_13:
[----:B------:R-:W-:-:S07]  /*14e0*/  FADD.FTZ R3, R0, R3 ;  /* 0x0000000300037221 */ /* 0x000fce0000010000 */
.L_x_21:
[----:B------:R-:W-:Y:S05]  /*14f0*/  BSYNC.RECONVERGENT B1 ;  /* 0x0000000000017941 */ /* 0x000fea0003800200 */
.L_x_11:
[----:B------:R-:W-:Y:S01]  /*1500*/  HFMA2 R29, -RZ, RZ, 0, 0 ;  /* 0x00000000ff1d7431 */ /* 0x000fe200000001ff */
[----:B0-----:R-:W-:-:S03]  /*1510*/  MOV R31, R3 ;  /* 0x00000003001f7202 */ /* 0x001fc60000000f00 */
[----:B------:R-:W-:Y:S05]  /*1520*/  RET.REL.NODEC R28 `(_Z21forward_fusion_kernelIfEvPT_S1_S1_S0_i) ;  /* 0xffffffe81cb47950 */ /* 0x000fea0003c3ffff */
.L_x_22:
        /* <DEDUP_REMOVED lines=13> */
.L_x_48:


//--------------------- .text._Z23gradient_softmax_kernelIfEvPT_S1_S1_S0_i --------------------------
	.section	.text._Z23gradient_softmax_kernelIfEvPT_S1_S1_S0_i,"ax",@progbits
	.align	128
        .global         _Z23gradient_softmax_kernelIfEvPT_S1_S1_S0_i
        .type           _Z23gradient_softmax_kernelIfEvPT_S1_S1_S0_i,@function
        .size           _Z23gradient_softmax_kernelIfEvPT_S1_S1_S0_i,(.L_x_52 - _Z23gradient_softmax_kernelIfEvPT_S1_S1_S0_i)
        .other          _Z23gradient_softmax_kernelIfEvPT_S1_S1_S0_i,@"STO_CUDA_ENTRY STV_DEFAULT"
_Z23gradient_softmax_kernelIfEvPT_S1_S1_S0_i:
.text._Z23gradient_softmax_kernelIfEvPT_S1_S1_S0_i:
        /* <DEDUP_REMOVED lines=29> */
[----:B------:R-:W2:Y:S02]  /*01d0*/  LDC.64 R4, c[0x0][0x388] ;  /* 0x0000e200ff047b82 */ /* 0x000ea40000000a00 */
.L_x_24:
[----:B-1----:R-:W-:-:S04]  /*01e0*/  IMAD.WIDE.U32 R6, R17, 0x4, R2 ;  /* 0x0000000411067825 */ /* 0x002fc800078e0002 */
[----:B--23--:R-:W-:Y:S01]  /*01f0*/  IMAD.WIDE.U32 R8, R17, 0x4, R4 ;  /* 0x0000000411087825 */ /* 0x00cfe200078e0004 */
[----:B------:R-:W2:Y:S04]  /*0200*/  LDG.E R10, desc[UR8][R6.64] ;  /* 0x00000008060a7981 */ /* 0x000ea8000c1e1900 */
[----:B------:R-:W2:Y:S01]  /*0210*/  LDG.E R11, desc[UR8][R8.64] ;  /* 0x00000008080b7981 */ /* 0x000ea2000c1e1900 */
[----:B------:R-:W-:Y:S01]  /*0220*/  ISETP.GE.U32.AND P1, PT, R13, UR5, PT ;  /* 0x000000050d007c0c */ /* 0x000fe2000bf26070 */
        /* <DEDUP_REMOVED lines=11> */
[----:B------:R-:W-:-:S04]  /*02e0*/  HFMA2 R23, -RZ, RZ, 0, 0 ;  /* 0x00000000ff177431 */ /* 0x000fc800000001ff */
        /* <DEDUP_REMOVED lines=19> */
[----:B------:R-:W-:Y:S01]  /*0420*/  IMAD.WIDE.U32 R10, R19, 0x4, R4 ;  /* 0x00000004130a7825 */ /* 0x000fe200078e0004 */
[----:B------:R-:W-:Y:S04]  /*0430*/  STG.E desc[UR8][R6.64], R23 ;  /* 0x0000001706007986 */ /* 0x000fe8000c101908 */
[----:B------:R-:W2:Y:S04]  /*0440*/  LDG.E R20, desc[UR8][R8.64] ;  /* 0x0000000808147981 */ /* 0x000ea8000c1e1900 */
        /* <DEDUP_REMOVED lines=40> */
.L_x_23:
[----:B------:R-:W-:-:S04]  /*06d0*/  LOP3.LUT R2, R7, 0x1, RZ, 0xc0, !PT ;  /* 0x0000000107027812 */ /* 0x000fc800078ec0ff */
[----:B------:R-:W-:-:S13]  /*06e0*/  ISETP.NE.U32.AND P0, PT, R2, 0x1, PT ;  /* 0x000000010200780c */ /* 0x000fda0003f05070 */
[----:B------:R-:W-:Y:S05]  /*06f0*/  @P0 EXIT ;  /* 0x000000000000094d */ /* 0x000fea0003800000 */
[----:B------:R-:W0:Y:S01]  /*0700*/  LDC.64 R2, c[0x0][0x380] ;  /* 0x0000e000ff027b82 */ /* 0x000e220000000a00 */
[----:B------:R-:W-:-:S07]  /*0710*/  IADD3 R7, PT, PT, R13, R14, RZ ;  /* 0x0000000e0d077210 */ /* 0x000fce0007ffe0ff */
[----:B------:R-:W1:Y:S01]  /*0720*/  LDC.64 R4, c[0x0][0x388] ;  /* 0x0000e200ff047b82 */ /* 0x000e620000000a00 */
[----:B0-----:R-:W-:-:S05]  /*0730*/  IMAD.WIDE.U32 R2, R7, 0x4, R2 ;  /* 0x0000000407027825 */ /* 0x001fca00078e0002 */
[----:B------:R-:W2:Y:S01]  /*0740*/  LDG.E R6, desc[UR8][R2.64] ;  /* 0x0000000802067981 */ /* 0x000ea2000c1e1900 */
[----:B-1----:R-:W-:-:S05]  /*0750*/  IMAD.WIDE.U32 R4, R7, 0x4, R4 ;  /* 0x0000000407047825 */ /* 0x002fca00078e0004 */
[----:B------:R-:W2:Y:S01]  /*0760*/  LDG.E R7, desc[UR8][R4.64] ;  /* 0x0000000804077981 */ /* 0x000ea2000c1e1900 */
[----:B------:R-:W-:Y:S02]  /*0770*/  ISETP.NE.AND P0, PT, R18, RZ, PT ;  /* 0x000000ff1200720c */ /* 0x000fe40003f05270 */
[----:B------:R-:W-:Y:S01]  /*0780*/  ISETP.GE.U32.AND P1, PT, R13, UR5, PT ;  /* 0x000000050d007c0c */ /* 0x000fe2000bf26070 */
[----:B--2---:R-:W-:-:S05]  /*0790*/  FMUL R6, R6, R7 ;  /* 0x0000000706067220 */ /* 0x004fca0000400000 */
[----:B------:R-:W0:Y:S02]  /*07a0*/  SHFL.BFLY PT, R7, R6, 0x10, 0x1f ;  /* 0x0e001f0006077f89 */ /* 0x000e2400000e0000 */
[----:B0-----:R-:W-:-:S05]  /*07b0*/  FADD R7, R6, R7 ;  /* 0x0000000706077221 */ /* 0x001fca0000000000 */
[----:B---3--:R-:W0:Y:S02]  /*07c0*/  SHFL.BFLY PT, R8, R7, 0x8, 0x1f ;  /* 0x0d001f0007087f89 */ /* 0x008e2400000e0000 */
        /* <DEDUP_REMOVED lines=28> */
.L_x_25:
        /* <DEDUP_REMOVED lines=15> */
.L_x_52:


//--------------------- .text._Z27gradient_dropout_mul_kernelIfEvPT_S1_S0_ --------------------------
	.section	.text._Z27gradient_dropout_mul_kernelIfEvPT_S1_S0_,"ax",@progbits
	.align	128
        .global         _Z27gradient_dropout_mul_kernelIfEvPT_S1_S0_
        .type           _Z27gradient_dropout_mul_kernelIfEvPT_S1_S0_,@function
        .size           _Z27gradient_dropout_mul_kernelIfEvPT_S1_S0_,(.L_x_53 - _Z27gradient_dropout_mul_kernelIfEvPT_S1_S0_)
        .other          _Z27gradient_dropout_mul_kernelIfEvPT_S1_S0_,@"STO_CUDA_ENTRY STV_DEFAULT"
_Z27gradient_dropout_mul_kernelIfEvPT_S1_S0_:
.text._Z27gradient_dropout_mul_kernelIfEvPT_S1_S0_:
[----:B------:R-:W-:Y:S01]  /*0000*/  LDC R1, c[0x0][0x37c] ;  /* 0x0000df00ff017b82 */ /* 0x000fe20000000800 */
[----:B------:R-:W0:Y:S07]  /*0010*/  S2R R0, SR_TID.X ;  /* 0x0000000000007919 */ /* 0x000e2e0000002100 */
[----:B------:R-:W0:Y:S01]  /*0020*/  S2UR UR6, SR_CTAID.X ;  /* 0x00000000000679c3 */ /* 0x000e220000002500 */
[----:B------:R-:W1:Y:S07]  /*0030*/  LDCU.64 UR4, c[0x0][0x358] ;  /* 0x00006b00ff0477ac */ /* 0x000e6e0008000a00 */
[----:B------:R-:W0:Y:S08]  /*0040*/  LDC R7, c[0x0][0x360] ;  /* 0x0000d800ff077b82 */ /* 0x000e300000000800 */
[----:B------:R-:W2:Y:S08]  /*0050*/  LDC.64 R4, c[0x0][0x388] ;  /* 0x0000e200ff047b82 */ /* 0x000eb00000000a00 */
[----:B------:R-:W3:Y:S01]  /*0060*/  LDC.64 R2, c[0x0][0x380] ;  /* 0x0000e000ff027b82 */ /* 0x000ee20000000a00 */
[----:B0-----:R-:W-:Y:S01]  /*0070*/  IMAD R7, R7, UR6, R0 ;  /* 0x0000000607077c24 */ /* 0x001fe2000f8e0200 */
[----:B------:R-:W0:Y:S03]  /*0080*/  LDCU UR6, c[0x0][0x390] ;  /* 0x00007200ff0677ac */ /* 0x000e260008000800 */
[----:B--2---:R-:W-:-:S06]  /*0090*/  IMAD.WIDE R4, R7, 0x4, R4 ;  /* 0x0000000407047825 */ /* 0x004fcc00078e0204 */
[----:B-1----:R-:W2:Y:S01]  /*00a0*/  LDG.E R5, desc[UR4][R4.64] ;  /* 0x0000000404057981 */ /* 0x002ea2000c1e1900 */
[----:B---3--:R-:W-:-:S05]  /*00b0*/  IMAD.WIDE R2, R7, 0x4, R2 ;  /* 0x0000000407027825 */ /* 0x008fca00078e0202 */
[----:B------:R-:W2:Y:S02]  /*00c0*/  LDG.E R0, desc[UR4][R2.64] ;  /* 0x0000000402007981 */ /* 0x000ea4000c1e1900 */
[----:B--2---:R-:W-:-:S04]  /*00d0*/  FMUL R0, R0, R5 ;  /* 0x0000000500007220 */ /* 0x004fc80000400000 */
[----:B0-----:R-:W-:-:S05]  /*00e0*/  FMUL R7, R0, UR6 ;  /* 0x0000000600077c20 */ /* 0x001fca0008400000 */
[----:B------:R-:W-:Y:S01]  /*00f0*/  STG.E desc[UR4][R2.64], R7 ;  /* 0x0000000702007986 */ /* 0x000fe2000c101904 */
[----:B------:R-:W-:Y:S05]  /*0100*/  EXIT ;  /* 0x000000000000794d */ /* 0x000fea0003800000 */
.L_x_26:
        /* <DEDUP_REMOVED lines=15> */
.L_x_53:


//--------------------- .text._Z18dropout_mul_kernelIfEvPT_S1_S1_S0_ --------------------------
	.section	.text._Z18dropout_mul_kernelIfEvPT_S1_S1_S0_,"ax",@progbits
	.align	128
        .global         _Z18dropout_mul_kernelIfEvPT_S1_S1_S0_
        .type           _Z18dropout_mul_kernelIfEvPT_S1_S1_S0_,@function
        .size           _Z18dropout_mul_kernelIfEvPT_S1_S1_S0_,(.L_x_54 - _Z18dropout_mul_kernelIfEvPT_S1_S1_S0_)
        .other          _Z18dropout_mul_kernelIfEvPT_S1_S1_S0_,@"STO_CUDA_ENTRY STV_DEFAULT"
_Z18dropout_mul_kernelIfEvPT_S1_S1_S0_:
.text._Z18dropout_mul_kernelIfEvPT_S1_S1_S0_:
[----:B------:R-:W-:Y:S01]  /*0000*/  LDC R1, c[0x0][0x37c] ;  /* 0x0000df00ff017b82 */ /* 0x000fe20000000800 */
[----:B------:R-:W0:Y:S07]  /*0010*/  S2R R0, SR_TID.X ;  /* 0x0000000000007919 */ /* 0x000e2e0000002100 */
[----:B------:R-:W0:Y:S01]  /*0020*/  S2UR UR6, SR_CTAID.X ;  /* 0x00000000000679c3 */ /* 0x000e220000002500 */
[----:B------:R-:W1:Y:S07]  /*0030*/  LDCU.64 UR4, c[0x0][0x358] ;  /* 0x00006b00ff0477ac */ /* 0x000e6e0008000a00 */
[----:B------:R-:W0:Y:S08]  /*0040*/  LDC R9, c[0x0][0x360] ;  /* 0x0000d800ff097b82 */ /* 0x000e300000000800 */
[----:B------:R-:W2:Y:S08]  /*0050*/  LDC.64 R2, c[0x0][0x388] ;  /* 0x0000e200ff027b82 */ /* 0x000eb00000000a00 */
[----:B------:R-:W3:Y:S01]  /*0060*/  LDC.64 R4, c[0x0][0x390] ;  /* 0x0000e400ff047b82 */ /* 0x000ee20000000a00 */
[----:B0-----:R-:W-:-:S07]  /*0070*/  IMAD R9, R9, UR6, R0 ;  /* 0x0000000609097c24 */ /* 0x001fce000f8e0200 */
[----:B------:R-:W0:Y:S01]  /*0080*/  LDC.64 R6, c[0x0][0x380] ;  /* 0x0000e000ff067b82 */ /* 0x000e220000000a00 */
[----:B------:R-:W4:Y:S01]  /*0090*/  LDCU UR6, c[0x0][0x398] ;  /* 0x00007300ff0677ac */ /* 0x000f220008000800 */
[----:B--2---:R-:W-:-:S06]  /*00a0*/  IMAD.WIDE R2, R9, 0x4, R2 ;  /* 0x0000000409027825 */ /* 0x004fcc00078e0202 */
[----:B-1----:R-:W2:Y:S01]  /*00b0*/  LDG.E R2, desc[UR4][R2.64] ;  /* 0x0000000402027981 */ /* 0x002ea2000c1e1900 */
[----:B---3--:R-:W-:-:S06]  /*00c0*/  IMAD.WIDE R4, R9, 0x4, R4 ;  /* 0x0000000409047825 */ /* 0x008fcc00078e0204 */
[----:B------:R-:W2:Y:S01]  /*00d0*/  LDG.E R5, desc[UR4][R4.64] ;  /* 0x0000000404057981 */ /* 0x000ea2000c1e1900 */
[----:B0-----:R-:W-:-:S04]  /*00e0*/  IMAD.WIDE R6, R9, 0x4, R6 ;  /* 0x0000000409067825 */ /* 0x001fc800078e0206 */
[----:B--2---:R-:W-:-:S04]  /*00f0*/  FMUL R0, R2, R5 ;  /* 0x0000000502007220 */ /* 0x004fc80000400000 */
[----:B----4-:R-:W-:-:S05]  /*0100*/  FMUL R9, R0, UR6 ;  /* 0x0000000600097c20 */ /* 0x010fca0008400000 */
[----:B------:R-:W-:Y:S01]  /*0110*/  STG.E desc[UR4][R6.64], R9 ;  /* 0x0000000906007986 */ /* 0x000fe2000c101904 */
[----:B------:R-:W-:Y:S05]  /*0120*/  EXIT ;  /* 0x000000000000794d */ /* 0x000fea0003800000 */
.L_x_27:
        /* <DEDUP_REMOVED lines=13> */
.L_x_54:


//--------------------- .text._Z14softmax_kernelIfEvPT_i --------------------------
	.section	.text._Z14softmax_kernelIfEvPT_i,"ax",@progbits
	.align	128
        .global         _Z14softmax_kernelIfEvPT_i
        .type           _Z14softmax_kernelIfEvPT_i,@function
        .size           _Z14softmax_kernelIfEvPT_i,(.L_x_49 - _Z14softmax_kernelIfEvPT_i)
        .other          _Z14softmax_kernelIfEvPT_i,@"STO_CUDA_ENTRY STV_DEFAULT"
_Z14softmax_kernelIfEvPT_i:
.text._Z14softmax_kernelIfEvPT_i:
        /* <DEDUP_REMOVED lines=15> */
[C---:B0-----:R-:W-:Y:S01]  /*00f0*/  IMAD.SHL.U32 R10, R2.reuse, 0x4, RZ ;  /* 0x00000004020a7824 */ /* 0x041fe200078e00ff */
[----:B------:R-:W-:-:S04]  /*0100*/  LOP3.LUT R21, R2, 0x1f, RZ, 0xc0, !PT ;  /* 0x0000001f02157812 */ /* 0x000fc800078ec0ff */
[----:B------:R-:W-:Y:S01]  /*0110*/  LEA.HI R11, R2, UR4, RZ, 0x1d ;  /* 0x00000004020b7c11 */ /* 0x000fe2000f8fe8ff */
[----:B---3--:R-:W-:Y:S01]  /*0120*/  IMAD R0, R0, R3, RZ ;  /* 0x0000000300007224 */ /* 0x008fe200078e02ff */
[----:B------:R-:W-:-:S03]  /*0130*/  LOP3.LUT R10, R10, 0x7c, RZ, 0xc0, !PT ;  /* 0x0000007c0a0a7812 */ /* 0x000fc600078ec0ff */
[----:B------:R-:W-:Y:S01]  /*0140*/  IMAD R19, R0, R3, RZ ;  /* 0x0000000300137224 */ /* 0x000fe200078e02ff */
[----:B----4-:R-:W-:Y:S06]  /*0150*/  @!P0 BRA `(.L_x_28) ;  /* 0x0000000400ec8947 */ /* 0x010fec0003800000 */
[----:B------:R-:W0:Y:S01]  /*0160*/  LDC R16, c[0x0][0x388] ;  /* 0x0000e200ff107b82 */ /* 0x000e220000000800 */
[----:B------:R-:W-:Y:S01]  /*0170*/  IMAD R15, R0, R3, R3 ;  /* 0x00000003000f7224 */ /* 0x000fe200078e0203 */
[----:B------:R-:W-:Y:S02]  /*0180*/  LOP3.LUT R14, R3, 0x7ffffffe, RZ, 0xc0, !PT ;  /* 0x7ffffffe030e7812 */ /* 0x000fe400078ec0ff */
[----:B------:R-:W-:Y:S01]  /*0190*/  IADD3 R17, PT, PT, R19, R2, RZ ;  /* 0x0000000213117210 */ /* 0x000fe20007ffe0ff */
[----:B------:R-:W-:Y:S01]  /*01a0*/  IMAD.IADD R15, R15, 0x1, R2 ;  /* 0x000000010f0f7824 */ /* 0x000fe200078e0202 */
[----:B------:R-:W-:Y:S02]  /*01b0*/  IADD3 R14, PT, PT, -R14, RZ, RZ ;  /* 0x000000ff0e0e7210 */ /* 0x000fe40007ffe1ff */
[----:B------:R-:W1:Y:S05]  /*01c0*/  LDC.64 R4, c[0x0][0x380] ;  /* 0x0000e000ff047b82 */ /* 0x000e6a0000000a00 */
.L_x_33:
[----:B-1----:R-:W-:-:S05]  /*01d0*/  IMAD.WIDE.U32 R6, R17, 0x4, R4 ;  /* 0x0000000411067825 */ /* 0x002fca00078e0004 */
        /* <DEDUP_REMOVED lines=10> */
[----:B-1----:R-:W-:Y:S02]  /*0280*/  IMAD.MOV.U32 R3, RZ, RZ, RZ ;  /* 0x000000ffff037224 */ /* 0x002fe400078e00ff */
        /* <DEDUP_REMOVED lines=39> */
[----:B0-----:R-:W-:Y:S05]  /*0500*/  CALL.REL.NOINC `($__internal_1_$__cuda_sm3x_div_rn_noftz_f32_slowpath) ;  /* 0x0000000400f47944 */ /* 0x001fea0003c00000 */
[----:B------:R-:W-:-:S07]  /*0510*/  MOV R13, R0 ;  /* 0x00000000000d7202 */ /* 0x000fce0000000f00 */
.L_x_30:
[----:B------:R-:W-:Y:S05]  /*0520*/  BSYNC.RECONVERGENT B0 ;  /* 0x0000000000007941 */ /* 0x000fea0003800200 */
.L_x_29:
[----:B------:R-:W-:Y:S01]  /*0530*/  IMAD.WIDE.U32 R8, R15, 0x4, R4 ;  /* 0x000000040f087825 */ /* 0x000fe200078e0004 */
[----:B------:R-:W-:Y:S04]  /*0540*/  STG.E desc[UR8][R6.64], R13 ;  /* 0x0000000d06007986 */ /* 0x000fe8000c101908 */
[----:B------:R-:W2:Y:S01]  /*0550*/  LDG.E R0, desc[UR8][R8.64] ;  /* 0x0000000808007981 */ /* 0x000ea2000c1e1900 */
        /* <DEDUP_REMOVED lines=50> */
.L_x_32:
[----:B------:R-:W-:Y:S05]  /*0880*/  BSYNC.RECONVERGENT B0 ;  /* 0x0000000000007941 */ /* 0x000fea0003800200 */
.L_x_31:
[----:B------:R2:W-:Y:S01]  /*0890*/  STG.E desc[UR8][R8.64], R7 ;  /* 0x0000000708007986 */ /* 0x0005e2000c101908 */
[----:B------:R-:W-:Y:S01]  /*08a0*/  VIADD R14, R14, 0x2 ;  /* 0x000000020e0e7836 */ /* 0x000fe20000000000 */
[----:B0-----:R-:W-:-:S04]  /*08b0*/  MOV R3, R16 ;  /* 0x0000001000037202 */ /* 0x001fc80000000f00 */
[----:B------:R-:W-:Y:S01]  /*08c0*/  ISETP.NE.AND P0, PT, R14, RZ, PT ;  /* 0x000000ff0e00720c */ /* 0x000fe20003f05270 */
[C---:B------:R-:W-:Y:S01]  /*08d0*/  IMAD R19, R3.reuse, 0x2, R19 ;  /* 0x0000000203137824 */ /* 0x040fe200078e0213 */
[C---:B------:R-:W-:Y:S01]  /*08e0*/  LEA R15, R3.reuse, R15, 0x1 ;  /* 0x0000000f030f7211 */ /* 0x040fe200078e08ff */
[----:B------:R-:W-:-:S10]  /*08f0*/  IMAD R17, R3, 0x2, R17 ;  /* 0x0000000203117824 */ /* 0x000fd400078e0211 */
[----:B--2---:R-:W-:Y:S05]  /*0900*/  @P0 BRA `(.L_x_33) ;  /* 0xfffffff800300947 */ /* 0x004fea000383ffff */
.L_x_28:
[----:B------:R-:W-:-:S04]  /*0910*/  LOP3.LUT R0, R3, 0x1, RZ, 0xc0, !PT ;  /* 0x0000000103007812 */ /* 0x000fc800078ec0ff */
[----:B------:R-:W-:-:S13]  /*0920*/  ISETP.NE.U32.AND P0, PT, R0, 0x1, PT ;  /* 0x000000010000780c */ /* 0x000fda0003f05070 */
[----:B------:R-:W-:Y:S05]  /*0930*/  @P0 EXIT ;  /* 0x000000000000094d */ /* 0x000fea0003800000 */
[----:B------:R-:W0:Y:S01]  /*0940*/  LDC.64 R4, c[0x0][0x380] ;  /* 0x0000e000ff047b82 */ /* 0x000e220000000a00 */
[----:B------:R-:W-:-:S05]  /*0950*/  IADD3 R19, PT, PT, R2, R19, RZ ;  /* 0x0000001302137210 */ /* 0x000fca0007ffe0ff */
[----:B0-----:R-:W-:-:S05]  /*0960*/  IMAD.WIDE.U32 R4, R19, 0x4, R4 ;  /* 0x0000000413047825 */ /* 0x001fca00078e0004 */
[----:B------:R-:W2:Y:S01]  /*0970*/  LDG.E R0, desc[UR8][R4.64] ;  /* 0x0000000804007981 */ /* 0x000ea2000c1e1900 */
[----:B------:R-:W-:Y:S01]  /*0980*/  ISETP.GE.U32.AND P1, PT, R2, UR5, PT ;  /* 0x0000000502007c0c */ /* 0x000fe2000bf26070 */
        /* <DEDUP_REMOVED lines=48> */
[----:B------:R-:W-:Y:S05]  /*0c90*/  CALL.REL.NOINC `($__internal_1_$__cuda_sm3x_div_rn_noftz_f32_slowpath) ;  /* 0x0000000000107944 */ /* 0x000fea0003c00000 */
[----:B------:R-:W-:-:S07]  /*0ca0*/  IMAD.MOV.U32 R7, RZ, RZ, R0 ;  /* 0x000000ffff077224 */ /* 0x000fce00078e0000 */
.L_x_35:
[----:B------:R-:W-:Y:S05]  /*0cb0*/  BSYNC.RECONVERGENT B0 ;  /* 0x0000000000007941 */ /* 0x000fea0003800200 */
.L_x_34:
[----:B------:R-:W-:Y:S01]  /*0cc0*/  STG.E desc[UR8][R4.64], R7 ;  /* 0x0000000704007986 */ /* 0x000fe2000c101908 */
[----:B------:R-:W-:Y:S05]  /*0cd0*/  EXIT ;  /* 0x000000000000794d */ /* 0x000fea0003800000 */
        .weak           $__internal_1_$__cuda_sm3x_div_rn_noftz_f32_slowpath
        .type           $__internal_1_$__cuda_sm3x_div_rn_noftz_f32_slowpath,@function
        .size           $__internal_1_$__cuda_sm3x_div_rn_noftz_f32_slowpath,(.L_x_49 - $__internal_1_$__cuda_sm3x_div_rn_noftz_f32_slowpath)
$__internal_1_$__cuda_sm3x_div_rn_noftz_f32_slowpath:
        /* <DEDUP_REMOVED lines=32> */
[----:B------:R-:W-:-:S04]  /*0ee0*/  @!P1 FFMA R3, R3, 1.84467440737095516160e+19, RZ ;  /* 0x5f80000003039823 */ /* 0x000fc800000000ff */
[----:B------:R-:W-:-:S07]  /*0ef0*/  @!P1 VIADD R12, R12, 0x40 ;  /* 0x000000400c0c9836 */ /* 0x000fce0000000000 */
.L_x_37:
[----:B------:R-:W-:Y:S01]  /*0f00*/  LEA R22, R13, 0xc0800000, 0x17 ;  /* 0xc08000000d167811 */ /* 0x000fe200078eb8ff */
[----:B------:R-:W-:Y:S01]  /*0f10*/  BSSY.RECONVERGENT B2, `(.L_x_42) ;  /* 0x0000036000027945 */ /* 0x000fe20003800200 */
[----:B------:R-:W-:Y:S02]  /*0f20*/  IADD3 R20, PT, PT, R20, -0x7f, RZ ;  /* 0xffffff8114147810 */ /* 0x000fe40007ffe0ff */
[----:B------:R-:W-:-:S03]  /*0f30*/  IADD3 R24, PT, PT, -R22, R3, RZ ;  /* 0x0000000316187210 */ /* 0x000fc60007ffe1ff */
[----:B------:R-:W-:Y:S01]  /*0f40*/  IMAD R0, R20, -0x800000, R0 ;  /* 0xff80000014007824 */ /* 0x000fe200078e0200 */
[----:B------:R-:W0:Y:S01]  /*0f50*/  MUFU.RCP R22, R24 ;  /* 0x0000001800167308 */ /* 0x000e220000001000 */
[----:B------:R-:W-:-:S04]  /*0f60*/  FADD.FTZ R23, -R24, -RZ ;  /* 0x800000ff18177221 */ /* 0x000fc80000010100 */
[----:B0-----:R-:W-:-:S04]  /*0f70*/  FFMA R3, R22, R23, 1 ;  /* 0x3f80000016037423 */ /* 0x001fc80000000017 */
[----:B------:R-:W-:-:S04]  /*0f80*/  FFMA R3, R22, R3, R22 ;  /* 0x0000000316037223 */ /* 0x000fc80000000016 */
[----:B------:R-:W-:-:S04]  /*0f90*/  FFMA R22, R0, R3, RZ ;  /* 0x0000000300167223 */ /* 0x000fc800000000ff */
[----:B------:R-:W-:-:S04]  /*0fa0*/  FFMA R25, R23, R22, R0 ;  /* 0x0000001617197223 */ /* 0x000fc80000000000 */
[----:B------:R-:W-:Y:S01]  /*0fb0*/  FFMA R22, R3, R25, R22 ;  /* 0x0000001903167223 */ /* 0x000fe20000000016 */
[----:B------:R-:W-:-:S03]  /*0fc0*/  IADD3 R25, PT, PT, R20, 0x7f, -R13 ;  /* 0x0000007f14197810 */ /* 0x000fc60007ffe80d */
[----:B------:R-:W-:Y:S02]  /*0fd0*/  FFMA R23, R23, R22, R0 ;  /* 0x0000001617177223 */ /* 0x000fe40000000000 */
[----:B------:R-:W-:Y:S02]  /*0fe0*/  IMAD.IADD R25, R25, 0x1, R12 ;  /* 0x0000000119197824 */ /* 0x000fe400078e020c */
        /* <DEDUP_REMOVED lines=20> */
[C---:B------:R-:W-:Y:S01]  /*1130*/  VIADD R23, R13.reuse, 0x20 ;  /* 0x000000200d177836 */ /* 0x040fe20000000000 */
[----:B------:R-:W-:Y:S02]  /*1140*/  LOP3.LUT R20, R20, 0x800000, RZ, 0xfc, !PT ;  /* 0x0080000014147812 */ /* 0x000fe400078efcff */
[----:B------:R-:W-:-:S02]  /*1150*/  IADD3 R13, PT, PT, -R13, RZ, RZ ;  /* 0x000000ff0d0d7210 */ /* 0x000fc40007ffe1ff */
[----:B------:R-:W-:Y:S02]  /*1160*/  SHF.L.U32 R23, R20, R23, RZ ;  /* 0x0000001714177219 */ /* 0x000fe400000006ff */
[----:B------:R-:W-:Y:S02]  /*1170*/  FSETP.NEU.FTZ.AND P0, PT, R12, R3, PT ;  /* 0x000000030c00720b */ /* 0x000fe40003f1d000 */
        /* <DEDUP_REMOVED lines=11> */
.L_x_44:
[----:B------:R-:W-:-:S04]  /*1230*/  LOP3.LUT R0, R0, 0x80000000, RZ, 0xc0, !PT ;  /* 0x8000000000007812 */ /* 0x000fc800078ec0ff */
[----:B------:R-:W-:Y:S01]  /*1240*/  LOP3.LUT R0, R0, 0x7f800000, RZ, 0xfc, !PT ;  /* 0x7f80000000007812 */ /* 0x000fe200078efcff */
[----:B------:R-:W-:Y:S06]  /*1250*/  BRA `(.L_x_45) ;  /* 0x0000000000047947 */ /* 0x000fec0003800000 */
.L_x_43:
[----:B------:R-:W-:-:S07]  /*1260*/  IMAD R0, R25, 0x800000, R0 ;  /* 0x0080000019007824 */ /* 0x000fce00078e0200 */
.L_x_45:
[----:B------:R-:W-:Y:S05]  /*1270*/  BSYNC.RECONVERGENT B2 ;  /* 0x0000000000027941 */ /* 0x000fea0003800200 */
.L_x_42:
[----:B------:R-:W-:Y:S05]  /*1280*/  BRA `(.L_x_46) ;  /* 0x0000000000207947 */ /* 0x000fea0003800000 */
.L_x_41:
[----:B------:R-:W-:-:S04]  /*1290*/  LOP3.LUT R0, R3, 0x80000000, R0, 0x48, !PT ;  /* 0x8000000003007812 */ /* 0x000fc800078e4800 */
[----:B------:R-:W-:Y:S01]  /*12a0*/  LOP3.LUT R0, R0, 0x7f800000, RZ, 0xfc, !PT ;  /* 0x7f80000000007812 */ /* 0x000fe200078efcff */
[----:B------:R-:W-:Y:S06]  /*12b0*/  BRA `(.L_x_46) ;  /* 0x0000000000147947 */ /* 0x000fec0003800000 */
.L_x_40:
[----:B------:R-:W-:Y:S01]  /*12c0*/  LOP3.LUT R0, R3, 0x80000000, R0, 0x48, !PT ;  /* 0x8000000003007812 */ /* 0x000fe200078e4800 */
[----:B------:R-:W-:Y:S06]  /*12d0*/  BRA `(.L_x_46) ;  /* 0x00000000000c7947 */ /* 0x000fec0003800000 */
.L_x_39:
[----:B------:R-:W0:Y:S01]  /*12e0*/  MUFU.RSQ R0, -QNAN ;  /* 0xffc0000000007908 */ /* 0x000e220000001400 */
[----:B------:R-:W-:Y:S05]  /*12f0*/  BRA `(.L_x_46) ;  /* 0x0000000000047947 */ /* 0x000fea0003800000 */
.L_x_38:
[----:B------:R-:W-:-:S07]  /*1300*/  FADD.FTZ R0, R0, R3 ;  /* 0x0000000300007221 */ /* 0x000fce0000010000 */
.L_x_46:
[----:B------:R-:W-:Y:S05]  /*1310*/  BSYNC.RECONVERGENT B1 ;  /* 0x0000000000017941 */ /* 0x000fea0003800200 */
.L_x_36:
[----:B------:R-:W-:Y:S01]  /*1320*/  HFMA2 R13, -RZ, RZ, 0, 0 ;  /* 0x00000000ff0d7431 */ /* 0x000fe200000001ff */
[----:B------:R-:W-:-:S04]  /*1330*/  MOV R12, R18 ;  /* 0x00000012000c7202 */ /* 0x000fc80000000f00 */
[----:B0-----:R-:W-:Y:S05]  /*1340*/  RET.REL.NODEC R12 `(_Z14softmax_kernelIfEvPT_i) ;  /* 0xffffffec0c2c7950 */ /* 0x001fea0003c3ffff */
.L_x_47:
        /* <DEDUP_REMOVED lines=11> */
.L_x_49:


//--------------------- .nv.shared._Z22backward_fusion_kernelIfEvPT_S1_S1_i --------------------------
	.section	.nv.shared._Z22backward_fusion_kernelIfEvPT_S1_S1_i,"aw",@nobits
	.sectionflags	@""
	.align	4
.nv.shared._Z22backward_fusion_kernelIfEvPT_S1_S1_i:
	.zero		1152


//--------------------- .nv.shared.reserved.0     --------------------------
	.section	.nv.shared.reserved.0,"aw",@nobits
	.weak		__nv_reservedSMEM_offset_0_alias
	.size		__nv_reservedSMEM_offset_0_alias, 0, 64
	.other		__nv_reservedSMEM_offset_0_alias,@"STO_CUDA_RESERVED_SHARED STV_DEFAULT"
__nv_reservedSMEM_offset_0_alias:
	.zero		0
	.zero		64


//--------------------- .nv.shared._Z21forward_fusion_kernelIfEvPT_S1_S1_S0_i --------------------------
	.section	.nv.shared._Z21forward_fusion_kernelIfEvPT_S1_S1_S0_i,"aw",@nobits
	.sectionflags	@""
	.align	4
.nv.shared._Z21forward_fusion_kernelIfEvPT_S1_S1_S0_i:
	.zero		1156


//--------------------- .nv.shared._Z23gradient_softmax_kernelIfEvPT_S1_S1_S0_i --------------------------
	.section	.nv.shared._Z23gradient_softmax_kernelIfEvPT_S1_S1_S0_i,"aw",@nobits
	.sectionflags	@""
	.align	4
.nv.shared._Z23gradient_softmax_kernelIfEvPT_S1_S1_S0_i:
	.zero		1152


//--------------------- .nv.shared._Z14softmax_kernelIfEvPT_i --------------------------
	.section	.nv.shared._Z14softmax_kernelIfEvPT_i,"aw",@nobits
	.sectionflags	@""
	.align	4
.nv.shared._Z14softmax_kernelIfEvPT_i:
	.zero		1156


//--------------------- .nv.constant0._Z22backward_fusion_kernelIfEvPT_S1_S1_i --------------------------
	.section	.nv.constant0._Z22backward_fusion_kernelIfEvPT_S1_S1_i,"a",@progbits
	.sectionflags	@""
	.align	4
.nv.constant0._Z22backward_fusion_kernelIfEvPT_S1_S1_i:
	.zero		924


//--------------------- .nv.constant0._Z21forward_fusion_kernelIfEvPT_S1_S1_S0_i --------------------------
	.section	.nv.constant0._Z21forward_fusion_kernelIfEvPT_S1_S1_S0_i,"a",@progbits
	.sectionflags	@""
	.align	4
.nv.constant0._Z21forward_fusion_kernelIfEvPT_S1_S1_S0_i:
	.zero		928


//--------------------- .nv.constant0._Z23gradient_softmax_kernelIfEvPT_S1_S1_S0_i --------------------------
	.section	.nv.constant0._Z23gradient_softmax_kernelIfEvPT_S1_S1_S0_i,"a",@progbits
	.sectionflags	@""
	.align	4
.nv.constant0._Z23gradient_softmax_kernelIfEvPT_S1_S1_S0_i:
	.zero		928


//--------------------- .nv.constant0._Z27gradient_dropout_mul_kernelIfEvPT_S1_S0_ --------------------------
	.section	.nv.constant0._Z27gradient_dropout_mul_kernelIfEvPT_S1_S0_,"a",@progbits
	.sectionflags	@""
	.align	4
.nv.constant0._Z27gradient_dropout_mul_kernelIfEvPT_S1_S0_:
	.zero		916


//--------------------- .nv.constant0._Z18dropout_mul_kernelIfEvPT_S1_S1_S0_ --------------------------
	.section	.nv.constant0._Z18dropout_mul_kernelIfEvPT_S1_S1_S0_,"a",@progbits
	.sectionflags	@""
	.align	4
.nv.constant0._Z18dropout_mul_kernelIfEvPT_S1_S1_S0_:
	.zero		924


//--------------------- .nv.constant0._Z14softmax_kernelIfEvPT_i --------------------------
	.section	.nv.constant0._Z14softmax_kernelIfEvPT_i,"a",@progbits
	.sectionflags	@""
	.align	4
.nv.constant0._Z14softmax_kernelIfEvPT_i:
	.zero		908


//--------------------- SYMBOLS --------------------------

	.type		.nv.reservedSmem.offset0,@object
	.size		.nv.reservedSmem.offset0,0x4
	.type		.nv.reservedSmem.cap,@object
	.size		.nv.reservedSmem.cap,0x4
